	.target	sm_100a

	.elftype	@"ET_EXEC"


//--------------------- .note.nv.tkinfo           --------------------------
	.section	.note.nv.tkinfo,"",@"SHT_NOTE"
	.sectionflags	@"SHF_NOTE_NV_TKINFO"
	.tkinfo
        /*0018*/ 	.word	0x00000002
        /*0030*/ 	.string	""
        /*0030*/ 	.string	"ptxas"
        /*0030*/ 	.string	"Cuda compilation tools, release 13.0, V13.0.88"
        /*0030*/ 	.string	"Build cuda_13.0.r13.0/compiler.36424714_0"
        /*0030*/ 	.string	"-arch sm_100a -m 64 "



//--------------------- .note.nv.cuinfo           --------------------------
	.section	.note.nv.cuinfo,"",@"SHT_NOTE"
	.sectionflags	@"SHF_NOTE_NV_CUINFO"
        /*0018*/ 	.short	0x0002
        /*001a*/ 	.short	0x0064
        /*001c*/ 	.short	0x0082
	.zero		2


//--------------------- .nv.info                  --------------------------
	.section	.nv.info,"",@"SHT_CUDA_INFO"
	.align	4


	//----- nvinfo : EIATTR_REGCOUNT
	.align		4
        /*0000*/ 	.byte	0x04, 0x2f
        /*0002*/ 	.short	(.L_20 - .L_19)
	.align		4
.L_19:
        /*0004*/ 	.word	index@(_ZN7cutlass13device_kernelINS_4gemm6kernel13GemmUniversalIN4cute5tupleIJiiiiEEENS1_10collective13CollectiveMmaINS1_35MainloopSm100TmaUmmaWarpSpecializedILi7ELi2ELi2ENS5_IJNS4_1CILi1EEENSA_ILi2EEESB_EEEEENS5_IJNSA_ILi128EEENSA_ILi256EEENSA_ILi64EEEEEENS_12float_e4m3_tENS5_IJlSB_lEEESJ_SK_NS4_8TiledMMAINS4_8MMA_AtomIJNS4_10MMA_TraitsINS4_19SM100_MMA_F8F6F4_SSEJSJ_SJ_fSF_SG_NS4_17integral_constantINS4_4UMMA5MajorELSR_0EEESS_NSP_INSQ_7ScaleInELST_0EEESU_EEEEEENS4_6LayoutINS5_IJSB_SB_SB_EEENS5_IJNSA_ILi0EEESZ_SZ_EEEEENS5_IJNS4_10UnderscoreES12_S12_EEEEENS4_23SM90_TMA_LOAD_MULTICASTENS4_14ComposedLayoutINS4_7SwizzleILi2ELi4ELi3EEENS4_18smem_ptr_flag_bitsILi8EEENSX_INS5_IJNSA_ILi8EEESH_EEENS5_IJSH_SB_EEEEEEEvNS4_8identityENS4_13SM90_TMA_LOADES1F_vS1G_EENS_8epilogue10collective18CollectiveEpilogueINS1J_23Sm100TmaWarpSpecializedILi4ELi2ELi64ELb0ELb0EEEJSI_NS5_IJNSX_ISF_SB_EENSX_ISH_SB_EEEEESJ_SK_SJ_SK_NS1J_6fusion15FusionCallbacksIS1N_NS1R_17LinearCombinationISJ_fSJ_fLNS_15FloatRoundStyleE2EEESI_S1Q_JEEENS4_5SM1004TMEM4LOAD26SM100_TMEM_LOAD_32dp32b64xES1H_S1F_NS4_39AutoVectorizingCopyWithAssumedAlignmentILi128EEENS4_14SM90_TMA_STOREES1F_S22_S22_EEEvvEEEEvNT_6ParamsE)
        /*0008*/ 	.word	0x000000ce


	//----- nvinfo : EIATTR_FRAME_SIZE
	.align		4
.L_20:
        /*000c*/ 	.byte	0x04, 0x11
        /*000e*/ 	.short	(.L_22 - .L_21)
	.align		4
.L_21:
        /*0010*/ 	.word	index@($__internal_2_$__cuda_sm10x_tcgen05_guardrail_trap_unallocated_columns_being_dealloced)
        /*0014*/ 	.word	0x00000000


	//----- nvinfo : EIATTR_FRAME_SIZE
	.align		4
.L_22:
        /*0018*/ 	.byte	0x04, 0x11
        /*001a*/ 	.short	(.L_24 - .L_23)
	.align		4
.L_23:
        /*001c*/ 	.word	index@($__internal_1_$__cuda_sm10x_tcgen05_guardrail_trap_phase_invalid_during_alloc)
        /*0020*/ 	.word	0x00000000


	//----- nvinfo : EIATTR_FRAME_SIZE
	.align		4
.L_24:
        /*0024*/ 	.byte	0x04, 0x11
        /*0026*/ 	.short	(.L_26 - .L_25)
	.align		4
.L_25:
        /*0028*/ 	.word	index@($__internal_0_$__cuda_sm10x_tcgen05_guardrail_trap_col_being_dealloced_not_returned_by_alloc)
        /*002c*/ 	.word	0x00000000


	//----- nvinfo : EIATTR_FRAME_SIZE
	.align		4
.L_26:
        /*0030*/ 	.byte	0x04, 0x11
        /*0032*/ 	.short	(.L_28 - .L_27)
	.align		4
.L_27:
        /*0034*/ 	.word	index@(_ZN7cutlass13device_kernelINS_4gemm6kernel13GemmUniversalIN4cute5tupleIJiiiiEEENS1_10collective13CollectiveMmaINS1_35MainloopSm100TmaUmmaWarpSpecializedILi7ELi2ELi2ENS5_IJNS4_1CILi1EEENSA_ILi2EEESB_EEEEENS5_IJNSA_ILi128EEENSA_ILi256EEENSA_ILi64EEEEEENS_12float_e4m3_tENS5_IJlSB_lEEESJ_SK_NS4_8TiledMMAINS4_8MMA_AtomIJNS4_10MMA_TraitsINS4_19SM100_MMA_F8F6F4_SSEJSJ_SJ_fSF_SG_NS4_17integral_constantINS4_4UMMA5MajorELSR_0EEESS_NSP_INSQ_7ScaleInELST_0EEESU_EEEEEENS4_6LayoutINS5_IJSB_SB_SB_EEENS5_IJNSA_ILi0EEESZ_SZ_EEEEENS5_IJNS4_10UnderscoreES12_S12_EEEEENS4_23SM90_TMA_LOAD_MULTICASTENS4_14ComposedLayoutINS4_7SwizzleILi2ELi4ELi3EEENS4_18smem_ptr_flag_bitsILi8EEENSX_INS5_IJNSA_ILi8EEESH_EEENS5_IJSH_SB_EEEEEEEvNS4_8identityENS4_13SM90_TMA_LOADES1F_vS1G_EENS_8epilogue10collective18CollectiveEpilogueINS1J_23Sm100TmaWarpSpecializedILi4ELi2ELi64ELb0ELb0EEEJSI_NS5_IJNSX_ISF_SB_EENSX_ISH_SB_EEEEESJ_SK_SJ_SK_NS1J_6fusion15FusionCallbacksIS1N_NS1R_17LinearCombinationISJ_fSJ_fLNS_15FloatRoundStyleE2EEESI_S1Q_JEEENS4_5SM1004TMEM4LOAD26SM100_TMEM_LOAD_32dp32b64xES1H_S1F_NS4_39AutoVectorizingCopyWithAssumedAlignmentILi128EEENS4_14SM90_TMA_STOREES1F_S22_S22_EEEvvEEEEvNT_6ParamsE)
        /*0038*/ 	.word	0x00000000


	//----- nvinfo : EIATTR_MIN_STACK_SIZE
	.align		4
.L_28:
        /*003c*/ 	.byte	0x04, 0x12
        /*003e*/ 	.short	(.L_30 - .L_29)
	.align		4
.L_29:
        /*0040*/ 	.word	index@(_ZN7cutlass13device_kernelINS_4gemm6kernel13GemmUniversalIN4cute5tupleIJiiiiEEENS1_10collective13CollectiveMmaINS1_35MainloopSm100TmaUmmaWarpSpecializedILi7ELi2ELi2ENS5_IJNS4_1CILi1EEENSA_ILi2EEESB_EEEEENS5_IJNSA_ILi128EEENSA_ILi256EEENSA_ILi64EEEEEENS_12float_e4m3_tENS5_IJlSB_lEEESJ_SK_NS4_8TiledMMAINS4_8MMA_AtomIJNS4_10MMA_TraitsINS4_19SM100_MMA_F8F6F4_SSEJSJ_SJ_fSF_SG_NS4_17integral_constantINS4_4UMMA5MajorELSR_0EEESS_NSP_INSQ_7ScaleInELST_0EEESU_EEEEEENS4_6LayoutINS5_IJSB_SB_SB_EEENS5_IJNSA_ILi0EEESZ_SZ_EEEEENS5_IJNS4_10UnderscoreES12_S12_EEEEENS4_23SM90_TMA_LOAD_MULTICASTENS4_14ComposedLayoutINS4_7SwizzleILi2ELi4ELi3EEENS4_18smem_ptr_flag_bitsILi8EEENSX_INS5_IJNSA_ILi8EEESH_EEENS5_IJSH_SB_EEEEEEEvNS4_8identityENS4_13SM90_TMA_LOADES1F_vS1G_EENS_8epilogue10collective18CollectiveEpilogueINS1J_23Sm100TmaWarpSpecializedILi4ELi2ELi64ELb0ELb0EEEJSI_NS5_IJNSX_ISF_SB_EENSX_ISH_SB_EEEEESJ_SK_SJ_SK_NS1J_6fusion15FusionCallbacksIS1N_NS1R_17LinearCombinationISJ_fSJ_fLNS_15FloatRoundStyleE2EEESI_S1Q_JEEENS4_5SM1004TMEM4LOAD26SM100_TMEM_LOAD_32dp32b64xES1H_S1F_NS4_39AutoVectorizingCopyWithAssumedAlignmentILi128EEENS4_14SM90_TMA_STOREES1F_S22_S22_EEEvvEEEEvNT_6ParamsE)
        /*0044*/ 	.word	0x00000000
.L_30:


//--------------------- .nv.compat                --------------------------
	.section	.nv.compat,"",@"SHT_CUDA_COMPAT_INFO"
	.align	4
        /*0000*/ 	.byte	0x02, 0x09, 0x01, 0x00, 0x02, 0x02, 0x02, 0x00, 0x02, 0x05, 0x05, 0x00, 0x03, 0x07, 0x01, 0x01
        /*0010*/ 	.byte	0x02, 0x03, 0x01, 0x00, 0x02, 0x06, 0x01, 0x00, 0x04, 0x0b, 0x08, 0x00, 0x09, 0x00, 0x00, 0x00
        /*0020*/ 	.byte	0x00, 0x00, 0x00, 0x00


//--------------------- .nv.info._ZN7cutlass13device_kernelINS_4gemm6kernel13GemmUniversalIN4cute5tupleIJiiiiEEENS1_10collective13CollectiveMmaINS1_35MainloopSm100TmaUmmaWarpSpecializedILi7ELi2ELi2ENS5_IJNS4_1CILi1EEENSA_ILi2EEESB_EEEEENS5_IJNSA_ILi128EEENSA_ILi256EEENSA_ILi64EEEEEENS_12float_e4m3_tENS5_IJlSB_lEEESJ_SK_NS4_8TiledMMAINS4_8MMA_AtomIJNS4_10MMA_TraitsINS4_19SM100_MMA_F8F6F4_SSEJSJ_SJ_fSF_SG_NS4_17integral_constantINS4_4UMMA5MajorELSR_0EEESS_NSP_INSQ_7ScaleInELST_0EEESU_EEEEEENS4_6LayoutINS5_IJSB_SB_SB_EEENS5_IJNSA_ILi0EEESZ_SZ_EEEEENS5_IJNS4_10UnderscoreES12_S12_EEEEENS4_23SM90_TMA_LOAD_MULTICASTENS4_14ComposedLayoutINS4_7SwizzleILi2ELi4ELi3EEENS4_18smem_ptr_flag_bitsILi8EEENSX_INS5_IJNSA_ILi8EEESH_EEENS5_IJSH_SB_EEEEEEEvNS4_8identityENS4_13SM90_TMA_LOADES1F_vS1G_EENS_8epilogue10collective18CollectiveEpilogueINS1J_23Sm100TmaWarpSpecializedILi4ELi2ELi64ELb0ELb0EEEJSI_NS5_IJNSX_ISF_SB_EENSX_ISH_SB_EEEEESJ_SK_SJ_SK_NS1J_6fusion15FusionCallbacksIS1N_NS1R_17LinearCombinationISJ_fSJ_fLNS_15FloatRoundStyleE2EEESI_S1Q_JEEENS4_5SM1004TMEM4LOAD26SM100_TMEM_LOAD_32dp32b64xES1H_S1F_NS4_39AutoVectorizingCopyWithAssumedAlignmentILi128EEENS4_14SM90_TMA_STOREES1F_S22_S22_EEEvvEEEEvNT_6ParamsE --------------------------
	.section	.nv.info._ZN7cutlass13device_kernelINS_4gemm6kernel13GemmUniversalIN4cute5tupleIJiiiiEEENS1_10collective13CollectiveMmaINS1_35MainloopSm100TmaUmmaWarpSpecializedILi7ELi2ELi2ENS5_IJNS4_1CILi1EEENSA_ILi2EEESB_EEEEENS5_IJNSA_ILi128EEENSA_ILi256EEENSA_ILi64EEEEEENS_12float_e4m3_tENS5_IJlSB_lEEESJ_SK_NS4_8TiledMMAINS4_8MMA_AtomIJNS4_10MMA_TraitsINS4_19SM100_MMA_F8F6F4_SSEJSJ_SJ_fSF_SG_NS4_17integral_constantINS4_4UMMA5MajorELSR_0EEESS_NSP_INSQ_7ScaleInELST_0EEESU_EEEEEENS4_6LayoutINS5_IJSB_SB_SB_EEENS5_IJNSA_ILi0EEESZ_SZ_EEEEENS5_IJNS4_10UnderscoreES12_S12_EEEEENS4_23SM90_TMA_LOAD_MULTICASTENS4_14ComposedLayoutINS4_7SwizzleILi2ELi4ELi3EEENS4_18smem_ptr_flag_bitsILi8EEENSX_INS5_IJNSA_ILi8EEESH_EEENS5_IJSH_SB_EEEEEEEvNS4_8identityENS4_13SM90_TMA_LOADES1F_vS1G_EENS_8epilogue10collective18CollectiveEpilogueINS1J_23Sm100TmaWarpSpecializedILi4ELi2ELi64ELb0ELb0EEEJSI_NS5_IJNSX_ISF_SB_EENSX_ISH_SB_EEEEESJ_SK_SJ_SK_NS1J_6fusion15FusionCallbacksIS1N_NS1R_17LinearCombinationISJ_fSJ_fLNS_15FloatRoundStyleE2EEESI_S1Q_JEEENS4_5SM1004TMEM4LOAD26SM100_TMEM_LOAD_32dp32b64xES1H_S1F_NS4_39AutoVectorizingCopyWithAssumedAlignmentILi128EEENS4_14SM90_TMA_STOREES1F_S22_S22_EEEvvEEEEvNT_6ParamsE,"",@"SHT_CUDA_INFO"
	.sectionflags	@""
	.align	4


	//----- nvinfo : EIATTR_CUDA_API_VERSION
	.align		4
        /*0000*/ 	.byte	0x04, 0x37
        /*0002*/ 	.short	(.L_32 - .L_31)
.L_31:
        /*0004*/ 	.word	0x00000082


	//----- nvinfo : EIATTR_KPARAM_INFO
	.align		4
.L_32:
        /*0008*/ 	.byte	0x04, 0x17
        /*000a*/ 	.short	(.L_34 - .L_33)
.L_33:
        /*000c*/ 	.word	0x00000000
        /*0010*/ 	.short	0x0000
        /*0012*/ 	.short	0x0000
        /*0014*/ 	.byte	0x00, 0xf0, 0x01, 0x20


	//----- nvinfo : EIATTR_AT_ENTRY_FRAGMENTS
	.align		4
.L_34:
        /*0018*/ 	.byte	0x04, 0x4f
        /*001a*/ 	.short	(.L_36 - .L_35)


	//   ....[0]....
.L_35:
        /*001c*/ 	.word	0x00000006


	//----- nvinfo : EIATTR_RESERVED_SMEM_USED
	.align		4
.L_36:
        /*0020*/ 	.byte	0x01, 0x41
	.zero		2


	//----- nvinfo : EIATTR_SPARSE_MMA_MASK
	.align		4
        /*0024*/ 	.byte	0x03, 0x50
        /*0026*/ 	.short	0x0000


	//----- nvinfo : EIATTR_TCGEN05_1CTA_USED
	.align		4
        /*0028*/ 	.byte	0x01, 0x51
	.zero		2


	//----- nvinfo : EIATTR_MAXREG_COUNT
	.align		4
        /*002c*/ 	.byte	0x03, 0x1b
        /*002e*/ 	.short	0x00ff


	//----- nvinfo : EIATTR_NUM_BARRIERS
	.align		4
        /*0030*/ 	.byte	0x02, 0x4c
        /*0032*/ 	.byte	0x07
	.zero		1


	//----- nvinfo : EIATTR_EXTERNS
	.align		4
        /*0034*/ 	.byte	0x04, 0x0f
        /*0036*/ 	.short	(.L_38 - .L_37)


	//   ....[0]....
	.align		4
.L_37:
        /*0038*/ 	.word	index@(__assertfail)


	//----- nvinfo : EIATTR_MERCURY_ISA_VERSION
	.align		4
.L_38:
        /*003c*/ 	.byte	0x03, 0x5f
        /*003e*/ 	.short	0x0101


	//----- nvinfo : EIATTR_INT_WARP_WIDE_INSTR_OFFSETS
	.align		4
        /*0040*/ 	.byte	0x04, 0x31
        /*0042*/ 	.short	(.L_40 - .L_39)


	//   ....[0]....
.L_39:
        /*0044*/ 	.word	0x00003c60


	//   ....[1]....
        /*0048*/ 	.word	0x00003c80


	//   ....[2]....
        /*004c*/ 	.word	0x00003cb0


	//   ....[3]....
        /*0050*/ 	.word	0x00004830


	//   ....[4]....
        /*0054*/ 	.word	0x000048a0


	//   ....[5]....
        /*0058*/ 	.word	0x00004970


	//   ....[6]....
        /*005c*/ 	.word	0x000049f0


	//   ....[7]....
        /*0060*/ 	.word	0x00004ae0


	//   ....[8]....
        /*0064*/ 	.word	0x00004b60


	//   ....[9]....
        /*0068*/ 	.word	0x00004c40


	//   ....[10]....
        /*006c*/ 	.word	0x00004cf0


	//----- nvinfo : EIATTR_COOP_GROUP_MASK_REGIDS
	.align		4
.L_40:
        /*0070*/ 	.byte	0x04, 0x29
        /*0072*/ 	.short	(.L_42 - .L_41)


	//   ....[0]....
.L_41:
        /*0074*/ 	.word	0xffffffff


	//   ....[1]....
        /*0078*/ 	.word	0xffffffff


	//   ....[2]....
        /*007c*/ 	.word	0xffffffff


	//   ....[3]....
        /*0080*/ 	.word	0xffffffff


	//   ....[4]....
        /*0084*/ 	.word	0xffffffff


	//   ....[5]....
        /*0088*/ 	.word	0xffffffff


	//   ....[6]....
        /*008c*/ 	.word	0xffffffff


	//   ....[7]....
        /*0090*/ 	.word	0xffffffff


	//   ....[8]....
        /*0094*/ 	.word	0xffffffff


	//   ....[9]....
        /*0098*/ 	.word	0xffffffff


	//   ....[10]....
        /*009c*/ 	.word	0xffffffff


	//   ....[11]....
        /*00a0*/ 	.word	0xffffffff


	//   ....[12]....
        /*00a4*/ 	.word	0xffffffff


	//   ....[13]....
        /*00a8*/ 	.word	0xffffffff


	//----- nvinfo : EIATTR_COOP_GROUP_INSTR_OFFSETS
	.align		4
.L_42:
        /*00ac*/ 	.byte	0x04, 0x28
        /*00ae*/ 	.short	(.L_44 - .L_43)


	//   ....[0]....
.L_43:
        /*00b0*/ 	.word	0x00000080


	//   ....[1]....
        /*00b4*/ 	.word	0x000004f0


	//   ....[2]....
        /*00b8*/ 	.word	0x00000700


	//   ....[3]....
        /*00bc*/ 	.word	0x000008a0


	//   ....[4]....
        /*00c0*/ 	.word	0x000009a0


	//   ....[5]....
        /*00c4*/ 	.word	0x00000b10


	//   ....[6]....
        /*00c8*/ 	.word	0x00000c70


	//   ....[7]....
        /*00cc*/ 	.word	0x00000e20


	//   ....[8]....
        /*00d0*/ 	.word	0x00002020


	//   ....[9]....
        /*00d4*/ 	.word	0x000030b0


	//   ....[10]....
        /*00d8*/ 	.word	0x000032c0


	//   ....[11]....
        /*00dc*/ 	.word	0x000032f0


	//   ....[12]....
        /*00e0*/ 	.word	0x00003b40


	//   ....[13]....
        /*00e4*/ 	.word	0x00003d70


	//----- nvinfo : EIATTR_VRC_CTA_INIT_COUNT
	.align		4
.L_44:
        /*00e8*/ 	.byte	0x02, 0x4a
        /*00ea*/ 	.byte	0x80
	.zero		1


	//----- nvinfo : EIATTR_SYSCALL_OFFSETS
	.align		4
        /*00ec*/ 	.byte	0x04, 0x46
        /*00ee*/ 	.short	(.L_46 - .L_45)


	//   ....[0]....
.L_45:
        /*00f0*/ 	.word	0x00005970


	//   ....[1]....
        /*00f4*/ 	.word	0x00005ab0


	//   ....[2]....
        /*00f8*/ 	.word	0x00006340


	//   ....[3]....
        /*00fc*/ 	.word	0x00007960


	//   ....[4]....
        /*0100*/ 	.word	0x00008f10


	//   ....[5]....
        /*0104*/ 	.word	0x0000a4e0


	//----- nvinfo : EIATTR_MBARRIER_INSTR_OFFSETS
	.align		4
.L_46:
        /*0108*/ 	.byte	0x04, 0x39
        /*010a*/ 	.short	(.L_48 - .L_47)


	//   ....[0]....
.L_47:
        /*010c*/ 	.word	0x00000610
        /*0110*/ 	.word	0x000000ff
        /*0114*/ 	.word	0x00000000
        /*0118*/ 	.short	0x0100
        /*011a*/ 	.byte	0x04
	.zero		1


	//   ....[1]....
        /*011c*/ 	.word	0x00000620
        /*0120*/ 	.word	0x000000ff
        /*0124*/ 	.word	0x00000038
        /*0128*/ 	.short	0x0100
        /*012a*/ 	.byte	0x04
	.zero		1


	//   ....[2]....
        /*012c*/ 	.word	0x00000630
        /*0130*/ 	.word	0x000000ff
        /*0134*/ 	.word	0x00000008
        /*0138*/ 	.short	0x0100
        /*013a*/ 	.byte	0x04
	.zero		1


	//   ....[3]....
        /*013c*/ 	.word	0x00000640
        /*0140*/ 	.word	0x000000ff
        /*0144*/ 	.word	0x00000040
        /*0148*/ 	.short	0x0100
        /*014a*/ 	.byte	0x04
	.zero		1


	//   ....[4]....
        /*014c*/ 	.word	0x00000650
        /*0150*/ 	.word	0x000000ff
        /*0154*/ 	.word	0x00000010
        /*0158*/ 	.short	0x0100
        /*015a*/ 	.byte	0x04
	.zero		1


	//   ....[5]....
        /*015c*/ 	.word	0x00000660
        /*0160*/ 	.word	0x000000ff
        /*0164*/ 	.word	0x00000048
        /*0168*/ 	.short	0x0100
        /*016a*/ 	.byte	0x04
	.zero		1


	//   ....[6]....
        /*016c*/ 	.word	0x00000670
        /*0170*/ 	.word	0x000000ff
        /*0174*/ 	.word	0x00000018
        /*0178*/ 	.short	0x0100
        /*017a*/ 	.byte	0x04
	.zero		1


	//   ....[7]....
        /*017c*/ 	.word	0x00000680
        /*0180*/ 	.word	0x000000ff
        /*0184*/ 	.word	0x00000050
        /*0188*/ 	.short	0x0100
        /*018a*/ 	.byte	0x04
	.zero		1


	//   ....[8]....
        /*018c*/ 	.word	0x00000690
        /*0190*/ 	.word	0x000000ff
        /*0194*/ 	.word	0x00000020
        /*0198*/ 	.short	0x0100
        /*019a*/ 	.byte	0x04
	.zero		1


	//   ....[9]....
        /*019c*/ 	.word	0x000006a0
        /*01a0*/ 	.word	0x000000ff
        /*01a4*/ 	.word	0x00000058
        /*01a8*/ 	.short	0x0100
        /*01aa*/ 	.byte	0x04
	.zero		1


	//   ....[10]....
        /*01ac*/ 	.word	0x000006b0
        /*01b0*/ 	.word	0x000000ff
        /*01b4*/ 	.word	0x00000028
        /*01b8*/ 	.short	0x0100
        /*01ba*/ 	.byte	0x04
	.zero		1


	//   ....[11]....
        /*01bc*/ 	.word	0x000006c0
        /*01c0*/ 	.word	0x000000ff
        /*01c4*/ 	.word	0x00000060
        /*01c8*/ 	.short	0x0100
        /*01ca*/ 	.byte	0x04
	.zero		1


	//   ....[12]....
        /*01cc*/ 	.word	0x000006d0
        /*01d0*/ 	.word	0x000000ff
        /*01d4*/ 	.word	0x00000030
        /*01d8*/ 	.short	0x0100
        /*01da*/ 	.byte	0x04
	.zero		1


	//   ....[13]....
        /*01dc*/ 	.word	0x000006e0
        /*01e0*/ 	.word	0x000000ff
        /*01e4*/ 	.word	0x00000068
        /*01e8*/ 	.short	0x0100
        /*01ea*/ 	.byte	0x04
	.zero		1


	//   ....[14]....
        /*01ec*/ 	.word	0x00000810
        /*01f0*/ 	.word	0x000000ff
        /*01f4*/ 	.word	0x00000070
        /*01f8*/ 	.short	0x0100
        /*01fa*/ 	.byte	0x04
	.zero		1


	//   ....[15]....
        /*01fc*/ 	.word	0x00000820
        /*0200*/ 	.word	0x000000ff
        /*0204*/ 	.word	0x00000090
        /*0208*/ 	.short	0x0100
        /*020a*/ 	.byte	0x04
	.zero		1


	//   ....[16]....
        /*020c*/ 	.word	0x00000830
        /*0210*/ 	.word	0x000000ff
        /*0214*/ 	.word	0x00000078
        /*0218*/ 	.short	0x0100
        /*021a*/ 	.byte	0x04
	.zero		1


	//   ....[17]....
        /*021c*/ 	.word	0x00000840
        /*0220*/ 	.word	0x000000ff
        /*0224*/ 	.word	0x00000098
        /*0228*/ 	.short	0x0100
        /*022a*/ 	.byte	0x04
	.zero		1


	//   ....[18]....
        /*022c*/ 	.word	0x00000850
        /*0230*/ 	.word	0x000000ff
        /*0234*/ 	.word	0x00000080
        /*0238*/ 	.short	0x0100
        /*023a*/ 	.byte	0x04
	.zero		1


	//   ....[19]....
        /*023c*/ 	.word	0x00000860
        /*0240*/ 	.word	0x000000ff
        /*0244*/ 	.word	0x000000a0
        /*0248*/ 	.short	0x0100
        /*024a*/ 	.byte	0x04
	.zero		1


	//   ....[20]....
        /*024c*/ 	.word	0x00000870
        /*0250*/ 	.word	0x000000ff
        /*0254*/ 	.word	0x00000088
        /*0258*/ 	.short	0x0100
        /*025a*/ 	.byte	0x04
	.zero		1


	//   ....[21]....
        /*025c*/ 	.word	0x00000880
        /*0260*/ 	.word	0x000000ff
        /*0264*/ 	.word	0x000000a8
        /*0268*/ 	.short	0x0100
        /*026a*/ 	.byte	0x04
	.zero		1


	//   ....[22]....
        /*026c*/ 	.word	0x00000970
        /*0270*/ 	.word	0x000000ff
        /*0274*/ 	.word	0x000000b0
        /*0278*/ 	.short	0x0100
        /*027a*/ 	.byte	0x06
	.zero		1


	//   ....[23]....
        /*027c*/ 	.word	0x00000980
        /*0280*/ 	.word	0x000000ff
        /*0284*/ 	.word	0x000000b8
        /*0288*/ 	.short	0x0100
        /*028a*/ 	.byte	0x06
	.zero		1


	//   ....[24]....
        /*028c*/ 	.word	0x00000ac0
        /*0290*/ 	.word	0x000000ff
        /*0294*/ 	.word	0x000000c0
        /*0298*/ 	.short	0x0100
        /*029a*/ 	.byte	0x06
	.zero		1


	//   ....[25]....
        /*029c*/ 	.word	0x00000ad0
        /*02a0*/ 	.word	0x000000ff
        /*02a4*/ 	.word	0x000000d0
        /*02a8*/ 	.short	0x0100
        /*02aa*/ 	.byte	0x06
	.zero		1


	//   ....[26]....
        /*02ac*/ 	.word	0x00000ae0
        /*02b0*/ 	.word	0x000000ff
        /*02b4*/ 	.word	0x000000c8
        /*02b8*/ 	.short	0x0100
        /*02ba*/ 	.byte	0x06
	.zero		1


	//   ....[27]....
        /*02bc*/ 	.word	0x00000af0
        /*02c0*/ 	.word	0x000000ff
        /*02c4*/ 	.word	0x000000d8
        /*02c8*/ 	.short	0x0100
        /*02ca*/ 	.byte	0x06
	.zero		1


	//   ....[28]....
        /*02cc*/ 	.word	0x00000c20
        /*02d0*/ 	.word	0x000000ff
        /*02d4*/ 	.word	0x000000e0
        /*02d8*/ 	.short	0x0100
        /*02da*/ 	.byte	0x04
	.zero		1


	//   ....[29]....
        /*02dc*/ 	.word	0x00000c30
        /*02e0*/ 	.word	0x000000ff
        /*02e4*/ 	.word	0x000000f0
        /*02e8*/ 	.short	0x0100
        /*02ea*/ 	.byte	0x04
	.zero		1


	//   ....[30]....
        /*02ec*/ 	.word	0x00000c40
        /*02f0*/ 	.word	0x000000ff
        /*02f4*/ 	.word	0x000000e8
        /*02f8*/ 	.short	0x0100
        /*02fa*/ 	.byte	0x04
	.zero		1


	//   ....[31]....
        /*02fc*/ 	.word	0x00000c50
        /*0300*/ 	.word	0x000000ff
        /*0304*/ 	.word	0x000000f8
        /*0308*/ 	.short	0x0100
        /*030a*/ 	.byte	0x04
	.zero		1


	//   ....[32]....
        /*030c*/ 	.word	0x00000d40
        /*0310*/ 	.word	0x000000ff
        /*0314*/ 	.word	0x00000100
        /*0318*/ 	.short	0x0100
        /*031a*/ 	.byte	0x04
	.zero		1


	//   ....[33]....
        /*031c*/ 	.word	0x00000d50
        /*0320*/ 	.word	0x000000ff
        /*0324*/ 	.word	0x00000110
        /*0328*/ 	.short	0x0100
        /*032a*/ 	.byte	0x04
	.zero		1


	//   ....[34]....
        /*032c*/ 	.word	0x00000d60
        /*0330*/ 	.word	0x000000ff
        /*0334*/ 	.word	0x00000108
        /*0338*/ 	.short	0x0100
        /*033a*/ 	.byte	0x04
	.zero		1


	//   ....[35]....
        /*033c*/ 	.word	0x00000d70
        /*0340*/ 	.word	0x000000ff
        /*0344*/ 	.word	0x00000118
        /*0348*/ 	.short	0x0100
        /*034a*/ 	.byte	0x04
	.zero		1


	//   ....[36]....
        /*034c*/ 	.word	0x000018d0
        /*0350*/ 	.word	0x00000000
        /*0354*/ 	.word	0x00000110
        /*0358*/ 	.short	0x010a
        /*035a*/ 	.byte	0xff
	.zero		1


	//   ....[37]....
        /*035c*/ 	.word	0x000018f0
        /*0360*/ 	.word	0x00000000
        /*0364*/ 	.word	0x00000100
        /*0368*/ 	.short	0x0101
        /*036a*/ 	.byte	0xff
	.zero		1


	//   ....[38]....
        /*036c*/ 	.word	0x000019b0
        /*0370*/ 	.word	0x000000ff
        /*0374*/ 	.word	0x00000038
        /*0378*/ 	.short	0x010a
        /*037a*/ 	.byte	0x04
	.zero		1


	//   ....[39]....
        /*037c*/ 	.word	0x00001a30
        /*0380*/ 	.word	0x000000ff
        /*0384*/ 	.word	0x00000038
        /*0388*/ 	.short	0x010a
        /*038a*/ 	.byte	0x21
	.zero		1


	//   ....[40]....
        /*038c*/ 	.word	0x00001bc0
        /*0390*/ 	.word	0x000000ff
        /*0394*/ 	.word	0x00000038
        /*0398*/ 	.short	0x010a
        /*039a*/ 	.byte	0x08
	.zero		1


	//   ....[41]....
        /*039c*/ 	.word	0x00001ce0
        /*03a0*/ 	.word	0x000000ff
        /*03a4*/ 	.word	0x000000b8
        /*03a8*/ 	.short	0x0101
        /*03aa*/ 	.byte	0x07
	.zero		1


	//   ....[42]....
        /*03ac*/ 	.word	0x00001d00
        /*03b0*/ 	.word	0x000000ff
        /*03b4*/ 	.word	0x00000038
        /*03b8*/ 	.short	0x010a
        /*03ba*/ 	.byte	0x04
	.zero		1


	//   ....[43]....
        /*03bc*/ 	.word	0x00001d80
        /*03c0*/ 	.word	0x000000ff
        /*03c4*/ 	.word	0x00000038
        /*03c8*/ 	.short	0x010a
        /*03ca*/ 	.byte	0x11
	.zero		1


	//   ....[44]....
        /*03cc*/ 	.word	0x00001f10
        /*03d0*/ 	.word	0x000000ff
        /*03d4*/ 	.word	0x00000038
        /*03d8*/ 	.short	0x010a
        /*03da*/ 	.byte	0x06
	.zero		1


	//   ....[45]....
        /*03dc*/ 	.word	0x00002050
        /*03e0*/ 	.word	0x00000003
        /*03e4*/ 	.word	0x000000c0
        /*03e8*/ 	.short	0x010a
        /*03ea*/ 	.byte	0xff
	.zero		1


	//   ....[46]....
        /*03ec*/ 	.word	0x000021a0
        /*03f0*/ 	.word	0x00000000
        /*03f4*/ 	.word	0x00000000
        /*03f8*/ 	.short	0x0101
        /*03fa*/ 	.byte	0xff
	.zero		1


	//   ....[47]....
        /*03fc*/ 	.word	0x00002750
        /*0400*/ 	.word	0x000000ff
        /*0404*/ 	.word	0x00000000
        /*0408*/ 	.short	0x010a
        /*040a*/ 	.byte	0x04
	.zero		1


	//   ....[48]....
        /*040c*/ 	.word	0x000027e0
        /*0410*/ 	.word	0x000000ff
        /*0414*/ 	.word	0x00000000
        /*0418*/ 	.short	0x010a
        /*041a*/ 	.byte	0x05
	.zero		1


	//   ....[49]....
        /*041c*/ 	.word	0x00002870
        /*0420*/ 	.word	0x000000ff
        /*0424*/ 	.word	0x00000000
        /*0428*/ 	.short	0x010a
        /*042a*/ 	.byte	0x05
	.zero		1


	//   ....[50]....
        /*042c*/ 	.word	0x00002900
        /*0430*/ 	.word	0x000000ff
        /*0434*/ 	.word	0x00000000
        /*0438*/ 	.short	0x010a
        /*043a*/ 	.byte	0x05
	.zero		1


	//   ....[51]....
        /*043c*/ 	.word	0x00002990
        /*0440*/ 	.word	0x000000ff
        /*0444*/ 	.word	0x00000000
        /*0448*/ 	.short	0x010a
        /*044a*/ 	.byte	0x05
	.zero		1


	//   ....[52]....
        /*044c*/ 	.word	0x00002a20
        /*0450*/ 	.word	0x000000ff
        /*0454*/ 	.word	0x00000000
        /*0458*/ 	.short	0x010a
        /*045a*/ 	.byte	0x05
	.zero		1


	//   ....[53]....
        /*045c*/ 	.word	0x00002ac0
        /*0460*/ 	.word	0x00000000
        /*0464*/ 	.word	0x00000000
        /*0468*/ 	.short	0x010a
        /*046a*/ 	.byte	0xff
	.zero		1


	//   ....[54]....
        /*046c*/ 	.word	0x00002c00
        /*0470*/ 	.word	0x00000002
        /*0474*/ 	.word	0x00000100
        /*0478*/ 	.short	0x010a
        /*047a*/ 	.byte	0xff
	.zero		1


	//   ....[55]....
        /*047c*/ 	.word	0x00002c60
        /*0480*/ 	.word	0x00000004
        /*0484*/ 	.word	0x00000000
        /*0488*/ 	.short	0x0101
        /*048a*/ 	.byte	0xff
	.zero		1


	//   ....[56]....
        /*048c*/ 	.word	0x00002c80
        /*0490*/ 	.word	0x000000ff
        /*0494*/ 	.word	0x000000d0
        /*0498*/ 	.short	0x010a
        /*049a*/ 	.byte	0x04
	.zero		1


	//   ....[57]....
        /*049c*/ 	.word	0x00002da0
        /*04a0*/ 	.word	0x00000002
        /*04a4*/ 	.word	0x000000c0
        /*04a8*/ 	.short	0x010a
        /*04aa*/ 	.byte	0xff
	.zero		1


	//   ....[58]....
        /*04ac*/ 	.word	0x00002eb0
        /*04b0*/ 	.word	0x00000002
        /*04b4*/ 	.word	0x00000000
        /*04b8*/ 	.short	0x0101
        /*04ba*/ 	.byte	0xff
	.zero		1


	//   ....[59]....
        /*04bc*/ 	.word	0x00002f40
        /*04c0*/ 	.word	0x000000ff
        /*04c4*/ 	.word	0x000000d0
        /*04c8*/ 	.short	0x0106
        /*04ca*/ 	.byte	0x04
	.zero		1


	//   ....[60]....
        /*04cc*/ 	.word	0x00002f60
        /*04d0*/ 	.word	0x000000ff
        /*04d4*/ 	.word	0x000000d0
        /*04d8*/ 	.short	0x010a
        /*04da*/ 	.byte	0x04
	.zero		1


	//   ....[61]....
        /*04dc*/ 	.word	0x00002ff0
        /*04e0*/ 	.word	0x000000ff
        /*04e4*/ 	.word	0x000000d0
        /*04e8*/ 	.short	0x0106
        /*04ea*/ 	.byte	0x07
	.zero		1


	//   ....[62]....
        /*04ec*/ 	.word	0x00003030
        /*04f0*/ 	.word	0x00000000
        /*04f4*/ 	.word	0x000000d0
        /*04f8*/ 	.short	0x010a
        /*04fa*/ 	.byte	0xff
	.zero		1


	//   ....[63]....
        /*04fc*/ 	.word	0x00003550
        /*0500*/ 	.word	0x00000000
        /*0504*/ 	.word	0x000000c0
        /*0508*/ 	.short	0x010a
        /*050a*/ 	.byte	0xff
	.zero		1


	//   ....[64]....
        /*050c*/ 	.word	0x00003660
        /*0510*/ 	.word	0x00000003
        /*0514*/ 	.word	0x00000000
        /*0518*/ 	.short	0x0101
        /*051a*/ 	.byte	0xff
	.zero		1


	//   ....[65]....
        /*051c*/ 	.word	0x00003670
        /*0520*/ 	.word	0x000000ff
        /*0524*/ 	.word	0x00000000
        /*0528*/ 	.short	0x010a
        /*052a*/ 	.byte	0x04
	.zero		1


	//   ....[66]....
        /*052c*/ 	.word	0x00003690
        /*0530*/ 	.word	0x000000ff
        /*0534*/ 	.word	0x000000f0
        /*0538*/ 	.short	0x010a
        /*053a*/ 	.byte	0x16
	.zero		1


	//   ....[67]....
        /*053c*/ 	.word	0x00003760
        /*0540*/ 	.word	0x000000ff
        /*0544*/ 	.word	0x00000000
        /*0548*/ 	.short	0x010a
        /*054a*/ 	.byte	0x05
	.zero		1


	//   ....[68]....
        /*054c*/ 	.word	0x000038a0
        /*0550*/ 	.word	0x000000ff
        /*0554*/ 	.word	0x00000000
        /*0558*/ 	.short	0x010a
        /*055a*/ 	.byte	0x04
	.zero		1


	//   ....[69]....
        /*055c*/ 	.word	0x00003a90
        /*0560*/ 	.word	0x000000ff
        /*0564*/ 	.word	0x00000000
        /*0568*/ 	.short	0x010a
        /*056a*/ 	.byte	0x04
	.zero		1


	//   ....[70]....
        /*056c*/ 	.word	0x00003b20
        /*0570*/ 	.word	0x000000ff
        /*0574*/ 	.word	0x00000000
        /*0578*/ 	.short	0x010a
        /*057a*/ 	.byte	0x04
	.zero		1


	//   ....[71]....
        /*057c*/ 	.word	0x00004030
        /*0580*/ 	.word	0x0000000c
        /*0584*/ 	.word	0x000000c0
        /*0588*/ 	.short	0x010a
        /*058a*/ 	.byte	0xff
	.zero		1


	//   ....[72]....
        /*058c*/ 	.word	0x000041a0
        /*0590*/ 	.word	0x00000000
        /*0594*/ 	.word	0x00000000
        /*0598*/ 	.short	0x0101
        /*059a*/ 	.byte	0xff
	.zero		1


	//   ....[73]....
        /*059c*/ 	.word	0x00004630
        /*05a0*/ 	.word	0x000000ff
        /*05a4*/ 	.word	0x000000b8
        /*05a8*/ 	.short	0x010a
        /*05aa*/ 	.byte	0x15
	.zero		1


	//   ....[74]....
        /*05ac*/ 	.word	0x000047b0
        /*05b0*/ 	.word	0x000000ff
        /*05b4*/ 	.word	0x00000090
        /*05b8*/ 	.short	0x010a
        /*05ba*/ 	.byte	0x15
	.zero		1


	//   ....[75]....
        /*05bc*/ 	.word	0x00004920
        /*05c0*/ 	.word	0x000000ff
        /*05c4*/ 	.word	0x00000070
        /*05c8*/ 	.short	0x010b
        /*05ca*/ 	.byte	0x15
	.zero		1


	//   ....[76]....
        /*05cc*/ 	.word	0x00004930
        /*05d0*/ 	.word	0x000000ff
        /*05d4*/ 	.word	0x00000000
        /*05d8*/ 	.short	0x0101
        /*05da*/ 	.byte	0x28
	.zero		1


	//   ....[77]....
        /*05dc*/ 	.word	0x00004940
        /*05e0*/ 	.word	0x000000ff
        /*05e4*/ 	.word	0x00000098
        /*05e8*/ 	.short	0x010a
        /*05ea*/ 	.byte	0x15
	.zero		1


	//   ....[78]....
        /*05ec*/ 	.word	0x00004a90
        /*05f0*/ 	.word	0x000000ff
        /*05f4*/ 	.word	0x00000078
        /*05f8*/ 	.short	0x010b
        /*05fa*/ 	.byte	0x15
	.zero		1


	//   ....[79]....
        /*05fc*/ 	.word	0x00004aa0
        /*0600*/ 	.word	0x000000ff
        /*0604*/ 	.word	0x00000000
        /*0608*/ 	.short	0x0101
        /*060a*/ 	.byte	0x27
	.zero		1


	//   ....[80]....
        /*060c*/ 	.word	0x00004ab0
        /*0610*/ 	.word	0x000000ff
        /*0614*/ 	.word	0x000000a0
        /*0618*/ 	.short	0x010a
        /*061a*/ 	.byte	0x15
	.zero		1


	//   ....[81]....
        /*061c*/ 	.word	0x00004bf0
        /*0620*/ 	.word	0x000000ff
        /*0624*/ 	.word	0x00000080
        /*0628*/ 	.short	0x010b
        /*062a*/ 	.byte	0x15
	.zero		1


	//   ....[82]....
        /*062c*/ 	.word	0x00004c00
        /*0630*/ 	.word	0x000000ff
        /*0634*/ 	.word	0x00000000
        /*0638*/ 	.short	0x0101
        /*063a*/ 	.byte	0x26
	.zero		1


	//   ....[83]....
        /*063c*/ 	.word	0x00004c10
        /*0640*/ 	.word	0x000000ff
        /*0644*/ 	.word	0x000000a8
        /*0648*/ 	.short	0x010a
        /*064a*/ 	.byte	0x15
	.zero		1


	//   ....[84]....
        /*064c*/ 	.word	0x00004e00
        /*0650*/ 	.word	0x000000ff
        /*0654*/ 	.word	0x00000088
        /*0658*/ 	.short	0x010b
        /*065a*/ 	.byte	0x15
	.zero		1


	//   ....[85]....
        /*065c*/ 	.word	0x00004e10
        /*0660*/ 	.word	0x000000ff
        /*0664*/ 	.word	0x00000000
        /*0668*/ 	.short	0x0101
        /*066a*/ 	.byte	0x25
	.zero		1


	//   ....[86]....
        /*066c*/ 	.word	0x00004e40
        /*0670*/ 	.word	0x000000ff
        /*0674*/ 	.word	0x00000090
        /*0678*/ 	.short	0x010a
        /*067a*/ 	.byte	0x15
	.zero		1


	//   ....[87]....
        /*067c*/ 	.word	0x00004e60
        /*0680*/ 	.word	0x000000ff
        /*0684*/ 	.word	0x00000098
        /*0688*/ 	.short	0x010a
        /*068a*/ 	.byte	0x15
	.zero		1


	//   ....[88]....
        /*068c*/ 	.word	0x00004e80
        /*0690*/ 	.word	0x000000ff
        /*0694*/ 	.word	0x000000a0
        /*0698*/ 	.short	0x010a
        /*069a*/ 	.byte	0x15
	.zero		1


	//   ....[89]....
        /*069c*/ 	.word	0x00004ec0
        /*06a0*/ 	.word	0x00000000
        /*06a4*/ 	.word	0x000000a8
        /*06a8*/ 	.short	0x010a
        /*06aa*/ 	.byte	0xff
	.zero		1


	//   ....[90]....
        /*06ac*/ 	.word	0x00005200
        /*06b0*/ 	.word	0x00000003
        /*06b4*/ 	.word	0x000000c0
        /*06b8*/ 	.short	0x010a
        /*06ba*/ 	.byte	0xff
	.zero		1


	//   ....[91]....
        /*06bc*/ 	.word	0x00005380
        /*06c0*/ 	.word	0x00000000
        /*06c4*/ 	.word	0x00000000
        /*06c8*/ 	.short	0x0101
        /*06ca*/ 	.byte	0xff
	.zero		1


	//   ....[92]....
        /*06cc*/ 	.word	0x00005ee0
        /*06d0*/ 	.word	0x00000003
        /*06d4*/ 	.word	0x00000070
        /*06d8*/ 	.short	0x010a
        /*06da*/ 	.byte	0xff
	.zero		1


	//   ....[93]....
        /*06dc*/ 	.word	0x00005f20
        /*06e0*/ 	.word	0x000000b1
        /*06e4*/ 	.word	0x000000e0
        /*06e8*/ 	.short	0x010a
        /*06ea*/ 	.byte	0xff
	.zero		1


	//   ....[94]....
        /*06ec*/ 	.word	0x00006060
        /*06f0*/ 	.word	0x00000003
        /*06f4*/ 	.word	0x00000070
        /*06f8*/ 	.short	0x010a
        /*06fa*/ 	.byte	0xff
	.zero		1


	//   ....[95]....
        /*06fc*/ 	.word	0x00006190
        /*0700*/ 	.word	0x00000000
        /*0704*/ 	.word	0x00000000
        /*0708*/ 	.short	0x0101
        /*070a*/ 	.byte	0xff
	.zero		1


	//   ....[96]....
        /*070c*/ 	.word	0x00006210
        /*0710*/ 	.word	0x000000b1
        /*0714*/ 	.word	0x000000e0
        /*0718*/ 	.short	0x010a
        /*071a*/ 	.byte	0xff
	.zero		1


	//   ....[97]....
        /*071c*/ 	.word	0x000075c0
        /*0720*/ 	.word	0x000000be
        /*0724*/ 	.word	0x00000070
        /*0728*/ 	.short	0x010a
        /*072a*/ 	.byte	0xff
	.zero		1


	//   ....[98]....
        /*072c*/ 	.word	0x000076a0
        /*0730*/ 	.word	0x000000be
        /*0734*/ 	.word	0x00000070
        /*0738*/ 	.short	0x010a
        /*073a*/ 	.byte	0xff
	.zero		1


	//   ....[99]....
        /*073c*/ 	.word	0x000077d0
        /*0740*/ 	.word	0x00000000
        /*0744*/ 	.word	0x00000000
        /*0748*/ 	.short	0x0101
        /*074a*/ 	.byte	0xff
	.zero		1


	//   ....[100]....
        /*074c*/ 	.word	0x00008b70
        /*0750*/ 	.word	0x00000000
        /*0754*/ 	.word	0x00000070
        /*0758*/ 	.short	0x010a
        /*075a*/ 	.byte	0xff
	.zero		1


	//   ....[101]....
        /*075c*/ 	.word	0x00008c50
        /*0760*/ 	.word	0x00000000
        /*0764*/ 	.word	0x00000070
        /*0768*/ 	.short	0x010a
        /*076a*/ 	.byte	0xff
	.zero		1


	//   ....[102]....
        /*076c*/ 	.word	0x00008da0
        /*0770*/ 	.word	0x00000002
        /*0774*/ 	.word	0x00000000
        /*0778*/ 	.short	0x0101
        /*077a*/ 	.byte	0xff
	.zero		1


	//   ....[103]....
        /*077c*/ 	.word	0x0000a150
        /*0780*/ 	.word	0x00000000
        /*0784*/ 	.word	0x00000070
        /*0788*/ 	.short	0x010a
        /*078a*/ 	.byte	0xff
	.zero		1


	//   ....[104]....
        /*078c*/ 	.word	0x0000a230
        /*0790*/ 	.word	0x00000000
        /*0794*/ 	.word	0x00000070
        /*0798*/ 	.short	0x010a
        /*079a*/ 	.byte	0xff
	.zero		1


	//   ....[105]....
        /*079c*/ 	.word	0x0000a380
        /*07a0*/ 	.word	0x00000002
        /*07a4*/ 	.word	0x00000000
        /*07a8*/ 	.short	0x0101
        /*07aa*/ 	.byte	0xff
	.zero		1


	//   ....[106]....
        /*07ac*/ 	.word	0x0000a980
        /*07b0*/ 	.word	0x000000ff
        /*07b4*/ 	.word	0x00000000
        /*07b8*/ 	.short	0x0101
        /*07ba*/ 	.byte	0x04
	.zero		1


	//   ....[107]....
        /*07bc*/ 	.word	0x0000b810
        /*07c0*/ 	.word	0x00000000
        /*07c4*/ 	.word	0x00000110
        /*07c8*/ 	.short	0x010a
        /*07ca*/ 	.byte	0xff
	.zero		1


	//   ....[108]....
        /*07cc*/ 	.word	0x0000b870
        /*07d0*/ 	.word	0x00000000
        /*07d4*/ 	.word	0x00000038
        /*07d8*/ 	.short	0x010a
        /*07da*/ 	.byte	0xff
	.zero		1


	//   ....[109]....
        /*07dc*/ 	.word	0x0000b8d0
        /*07e0*/ 	.word	0x00000000
        /*07e4*/ 	.word	0x00000038
        /*07e8*/ 	.short	0x010a
        /*07ea*/ 	.byte	0xff
	.zero		1


	//   ....[110]....
        /*07ec*/ 	.word	0x0000b920
        /*07f0*/ 	.word	0x00000003
        /*07f4*/ 	.word	0x000000c0
        /*07f8*/ 	.short	0x010a
        /*07fa*/ 	.byte	0xff
	.zero		1


	//   ....[111]....
        /*07fc*/ 	.word	0x0000b980
        /*0800*/ 	.word	0x00000000
        /*0804*/ 	.word	0x00000000
        /*0808*/ 	.short	0x010a
        /*080a*/ 	.byte	0xff
	.zero		1


	//   ....[112]....
        /*080c*/ 	.word	0x0000b9e0
        /*0810*/ 	.word	0x00000000
        /*0814*/ 	.word	0x00000000
        /*0818*/ 	.short	0x010a
        /*081a*/ 	.byte	0xff
	.zero		1


	//   ....[113]....
        /*081c*/ 	.word	0x0000ba40
        /*0820*/ 	.word	0x00000000
        /*0824*/ 	.word	0x00000000
        /*0828*/ 	.short	0x010a
        /*082a*/ 	.byte	0xff
	.zero		1


	//   ....[114]....
        /*082c*/ 	.word	0x0000baa0
        /*0830*/ 	.word	0x00000000
        /*0834*/ 	.word	0x00000000
        /*0838*/ 	.short	0x010a
        /*083a*/ 	.byte	0xff
	.zero		1


	//   ....[115]....
        /*083c*/ 	.word	0x0000bb00
        /*0840*/ 	.word	0x00000000
        /*0844*/ 	.word	0x00000000
        /*0848*/ 	.short	0x010a
        /*084a*/ 	.byte	0xff
	.zero		1


	//   ....[116]....
        /*084c*/ 	.word	0x0000bb60
        /*0850*/ 	.word	0x00000000
        /*0854*/ 	.word	0x00000000
        /*0858*/ 	.short	0x010a
        /*085a*/ 	.byte	0xff
	.zero		1


	//   ....[117]....
        /*085c*/ 	.word	0x0000bbb0
        /*0860*/ 	.word	0x00000002
        /*0864*/ 	.word	0x00000100
        /*0868*/ 	.short	0x010a
        /*086a*/ 	.byte	0xff
	.zero		1


	//   ....[118]....
        /*086c*/ 	.word	0x0000bc10
        /*0870*/ 	.word	0x00000002
        /*0874*/ 	.word	0x000000d0
        /*0878*/ 	.short	0x010a
        /*087a*/ 	.byte	0xff
	.zero		1


	//   ....[119]....
        /*087c*/ 	.word	0x0000bc60
        /*0880*/ 	.word	0x00000002
        /*0884*/ 	.word	0x000000c0
        /*0888*/ 	.short	0x010a
        /*088a*/ 	.byte	0xff
	.zero		1


	//   ....[120]....
        /*088c*/ 	.word	0x0000bcc0
        /*0890*/ 	.word	0x00000000
        /*0894*/ 	.word	0x000000d0
        /*0898*/ 	.short	0x010a
        /*089a*/ 	.byte	0xff
	.zero		1


	//   ....[121]....
        /*089c*/ 	.word	0x0000bd10
        /*08a0*/ 	.word	0x00000000
        /*08a4*/ 	.word	0x000000c0
        /*08a8*/ 	.short	0x010a
        /*08aa*/ 	.byte	0xff
	.zero		1


	//   ....[122]....
        /*08ac*/ 	.word	0x0000bd70
        /*08b0*/ 	.word	0x00000003
        /*08b4*/ 	.word	0x000000f0
        /*08b8*/ 	.short	0x010a
        /*08ba*/ 	.byte	0xff
	.zero		1


	//   ....[123]....
        /*08bc*/ 	.word	0x0000bdd0
        /*08c0*/ 	.word	0x00000000
        /*08c4*/ 	.word	0x00000000
        /*08c8*/ 	.short	0x010a
        /*08ca*/ 	.byte	0xff
	.zero		1


	//   ....[124]....
        /*08cc*/ 	.word	0x0000be30
        /*08d0*/ 	.word	0x00000000
        /*08d4*/ 	.word	0x00000000
        /*08d8*/ 	.short	0x010a
        /*08da*/ 	.byte	0xff
	.zero		1


	//   ....[125]....
        /*08dc*/ 	.word	0x0000be90
        /*08e0*/ 	.word	0x00000000
        /*08e4*/ 	.word	0x00000000
        /*08e8*/ 	.short	0x010a
        /*08ea*/ 	.byte	0xff
	.zero		1


	//   ....[126]....
        /*08ec*/ 	.word	0x0000bee0
        /*08f0*/ 	.word	0x0000000c
        /*08f4*/ 	.word	0x000000c0
        /*08f8*/ 	.short	0x010a
        /*08fa*/ 	.byte	0xff
	.zero		1


	//   ....[127]....
        /*08fc*/ 	.word	0x0000bf40
        /*0900*/ 	.word	0x00000000
        /*0904*/ 	.word	0x000000b8
        /*0908*/ 	.short	0x010a
        /*090a*/ 	.byte	0xff
	.zero		1


	//   ....[128]....
        /*090c*/ 	.word	0x0000bfa0
        /*0910*/ 	.word	0x00000000
        /*0914*/ 	.word	0x00000090
        /*0918*/ 	.short	0x010a
        /*091a*/ 	.byte	0xff
	.zero		1


	//   ....[129]....
        /*091c*/ 	.word	0x0000c000
        /*0920*/ 	.word	0x00000000
        /*0924*/ 	.word	0x00000098
        /*0928*/ 	.short	0x010a
        /*092a*/ 	.byte	0xff
	.zero		1


	//   ....[130]....
        /*092c*/ 	.word	0x0000c060
        /*0930*/ 	.word	0x00000000
        /*0934*/ 	.word	0x000000a0
        /*0938*/ 	.short	0x010a
        /*093a*/ 	.byte	0xff
	.zero		1


	//   ....[131]....
        /*093c*/ 	.word	0x0000c0c0
        /*0940*/ 	.word	0x00000000
        /*0944*/ 	.word	0x000000a8
        /*0948*/ 	.short	0x010a
        /*094a*/ 	.byte	0xff
	.zero		1


	//   ....[132]....
        /*094c*/ 	.word	0x0000c120
        /*0950*/ 	.word	0x00000000
        /*0954*/ 	.word	0x00000090
        /*0958*/ 	.short	0x010a
        /*095a*/ 	.byte	0xff
	.zero		1


	//   ....[133]....
        /*095c*/ 	.word	0x0000c180
        /*0960*/ 	.word	0x00000000
        /*0964*/ 	.word	0x00000098
        /*0968*/ 	.short	0x010a
        /*096a*/ 	.byte	0xff
	.zero		1


	//   ....[134]....
        /*096c*/ 	.word	0x0000c1e0
        /*0970*/ 	.word	0x00000000
        /*0974*/ 	.word	0x000000a0
        /*0978*/ 	.short	0x010a
        /*097a*/ 	.byte	0xff
	.zero		1


	//   ....[135]....
        /*097c*/ 	.word	0x0000c230
        /*0980*/ 	.word	0x00000003
        /*0984*/ 	.word	0x000000c0
        /*0988*/ 	.short	0x010a
        /*098a*/ 	.byte	0xff
	.zero		1


	//   ....[136]....
        /*098c*/ 	.word	0x0000c280
        /*0990*/ 	.word	0x00000003
        /*0994*/ 	.word	0x00000070
        /*0998*/ 	.short	0x010a
        /*099a*/ 	.byte	0xff
	.zero		1


	//   ....[137]....
        /*099c*/ 	.word	0x0000c2d0
        /*09a0*/ 	.word	0x000000b1
        /*09a4*/ 	.word	0x000000e0
        /*09a8*/ 	.short	0x010a
        /*09aa*/ 	.byte	0xff
	.zero		1


	//   ....[138]....
        /*09ac*/ 	.word	0x0000c320
        /*09b0*/ 	.word	0x000000be
        /*09b4*/ 	.word	0x00000070
        /*09b8*/ 	.short	0x010a
        /*09ba*/ 	.byte	0xff
	.zero		1


	//   ....[139]....
        /*09bc*/ 	.word	0x0000c370
        /*09c0*/ 	.word	0x00000000
        /*09c4*/ 	.word	0x00000070
        /*09c8*/ 	.short	0x010a
        /*09ca*/ 	.byte	0xff
	.zero		1


	//   ....[140]....
        /*09cc*/ 	.word	0x0000c3c0
        /*09d0*/ 	.word	0x00000000
        /*09d4*/ 	.word	0x00000070
        /*09d8*/ 	.short	0x010a
        /*09da*/ 	.byte	0xff
	.zero		1


	//----- nvinfo : EIATTR_NUM_MBARRIERS
	.align		4
.L_48:
        /*09dc*/ 	.byte	0x03, 0x38
        /*09de*/ 	.short	0x0024


	//----- nvinfo : EIATTR_EXIT_INSTR_OFFSETS
	.align		4
        /*09e0*/ 	.byte	0x04, 0x1c
        /*09e2*/ 	.short	(.L_50 - .L_49)


	//   ....[0]....
.L_49:
        /*09e4*/ 	.word	0x00002af0


	//   ....[1]....
        /*09e8*/ 	.word	0x00003000


	//   ....[2]....
        /*09ec*/ 	.word	0x00003060


	//   ....[3]....
        /*09f0*/ 	.word	0x00003d80


	//   ....[4]....
        /*09f4*/ 	.word	0x00004ef0


	//   ....[5]....
        /*09f8*/ 	.word	0x00004f30


	//   ....[6]....
        /*09fc*/ 	.word	0x0000b800


	//----- nvinfo : EIATTR_MAX_THREADS
	.align		4
.L_50:
        /*0a00*/ 	.byte	0x04, 0x05
        /*0a02*/ 	.short	(.L_52 - .L_51)
.L_51:
        /*0a04*/ 	.word	0x00000100
        /*0a08*/ 	.word	0x00000001
        /*0a0c*/ 	.word	0x00000001


	//----- nvinfo : EIATTR_CRS_STACK_SIZE
	.align		4
.L_52:
        /*0a10*/ 	.byte	0x04, 0x1e
        /*0a12*/ 	.short	(.L_54 - .L_53)
.L_53:
        /*0a14*/ 	.word	0x00000000


	//----- nvinfo : EIATTR_CBANK_PARAM_SIZE
	.align		4
.L_54:
        /*0a18*/ 	.byte	0x03, 0x19
        /*0a1a*/ 	.short	0x0800


	//----- nvinfo : EIATTR_PARAM_CBANK
	.align		4
        /*0a1c*/ 	.byte	0x04, 0x0a
        /*0a1e*/ 	.short	(.L_56 - .L_55)
	.align		4
.L_55:
        /*0a20*/ 	.word	index@(.nv.constant0._ZN7cutlass13device_kernelINS_4gemm6kernel13GemmUniversalIN4cute5tupleIJiiiiEEENS1_10collective13CollectiveMmaINS1_35MainloopSm100TmaUmmaWarpSpecializedILi7ELi2ELi2ENS5_IJNS4_1CILi1EEENSA_ILi2EEESB_EEEEENS5_IJNSA_ILi128EEENSA_ILi256EEENSA_ILi64EEEEEENS_12float_e4m3_tENS5_IJlSB_lEEESJ_SK_NS4_8TiledMMAINS4_8MMA_AtomIJNS4_10MMA_TraitsINS4_19SM100_MMA_F8F6F4_SSEJSJ_SJ_fSF_SG_NS4_17integral_constantINS4_4UMMA5MajorELSR_0EEESS_NSP_INSQ_7ScaleInELST_0EEESU_EEEEEENS4_6LayoutINS5_IJSB_SB_SB_EEENS5_IJNSA_ILi0EEESZ_SZ_EEEEENS5_IJNS4_10UnderscoreES12_S12_EEEEENS4_23SM90_TMA_LOAD_MULTICASTENS4_14ComposedLayoutINS4_7SwizzleILi2ELi4ELi3EEENS4_18smem_ptr_flag_bitsILi8EEENSX_INS5_IJNSA_ILi8EEESH_EEENS5_IJSH_SB_EEEEEEEvNS4_8identityENS4_13SM90_TMA_LOADES1F_vS1G_EENS_8epilogue10collective18CollectiveEpilogueINS1J_23Sm100TmaWarpSpecializedILi4ELi2ELi64ELb0ELb0EEEJSI_NS5_IJNSX_ISF_SB_EENSX_ISH_SB_EEEEESJ_SK_SJ_SK_NS1J_6fusion15FusionCallbacksIS1N_NS1R_17LinearCombinationISJ_fSJ_fLNS_15FloatRoundStyleE2EEESI_S1Q_JEEENS4_5SM1004TMEM4LOAD26SM100_TMEM_LOAD_32dp32b64xES1H_S1F_NS4_39AutoVectorizingCopyWithAssumedAlignmentILi128EEENS4_14SM90_TMA_STOREES1F_S22_S22_EEEvvEEEEvNT_6ParamsE)
        /*0a24*/ 	.short	0x0380
        /*0a26*/ 	.short	0x0800


	//----- nvinfo : EIATTR_SW_WAR
	.align		4
.L_56:
        /*0a28*/ 	.byte	0x04, 0x36
        /*0a2a*/ 	.short	(.L_58 - .L_57)
.L_57:
        /*0a2c*/ 	.word	0x00000008
.L_58:


//--------------------- .nv.callgraph             --------------------------
	.section	.nv.callgraph,"",@"SHT_CUDA_CALLGRAPH"
	.align	4
	.sectionentsize	8
	.align		4
        /*0000*/ 	.word	0x00000000
	.align		4
        /*0004*/ 	.word	0xffffffff
	.align		4
        /*0008*/ 	.word	index@(_ZN7cutlass13device_kernelINS_4gemm6kernel13GemmUniversalIN4cute5tupleIJiiiiEEENS1_10collective13CollectiveMmaINS1_35MainloopSm100TmaUmmaWarpSpecializedILi7ELi2ELi2ENS5_IJNS4_1CILi1EEENSA_ILi2EEESB_EEEEENS5_IJNSA_ILi128EEENSA_ILi256EEENSA_ILi64EEEEEENS_12float_e4m3_tENS5_IJlSB_lEEESJ_SK_NS4_8TiledMMAINS4_8MMA_AtomIJNS4_10MMA_TraitsINS4_19SM100_MMA_F8F6F4_SSEJSJ_SJ_fSF_SG_NS4_17integral_constantINS4_4UMMA5MajorELSR_0EEESS_NSP_INSQ_7ScaleInELST_0EEESU_EEEEEENS4_6LayoutINS5_IJSB_SB_SB_EEENS5_IJNSA_ILi0EEESZ_SZ_EEEEENS5_IJNS4_10UnderscoreES12_S12_EEEEENS4_23SM90_TMA_LOAD_MULTICASTENS4_14ComposedLayoutINS4_7SwizzleILi2ELi4ELi3EEENS4_18smem_ptr_flag_bitsILi8EEENSX_INS5_IJNSA_ILi8EEESH_EEENS5_IJSH_SB_EEEEEEEvNS4_8identityENS4_13SM90_TMA_LOADES1F_vS1G_EENS_8epilogue10collective18CollectiveEpilogueINS1J_23Sm100TmaWarpSpecializedILi4ELi2ELi64ELb0ELb0EEEJSI_NS5_IJNSX_ISF_SB_EENSX_ISH_SB_EEEEESJ_SK_SJ_SK_NS1J_6fusion15FusionCallbacksIS1N_NS1R_17LinearCombinationISJ_fSJ_fLNS_15FloatRoundStyleE2EEESI_S1Q_JEEENS4_5SM1004TMEM4LOAD26SM100_TMEM_LOAD_32dp32b64xES1H_S1F_NS4_39AutoVectorizingCopyWithAssumedAlignmentILi128EEENS4_14SM90_TMA_STOREES1F_S22_S22_EEEvvEEEEvNT_6ParamsE)
	.align		4
        /*000c*/ 	.word	index@(__assertfail)
	.align		4
        /*0010*/ 	.word	0x00000000
	.align		4
        /*0014*/ 	.word	0xfffffffe
	.align		4
        /*0018*/ 	.word	0x00000000
	.align		4
        /*001c*/ 	.word	0xfffffffd
	.align		4
        /*0020*/ 	.word	0x00000000
	.align		4
        /*0024*/ 	.word	0xfffffffc


//--------------------- .nv.constant4             --------------------------
	.section	.nv.constant4,"a",@progbits
	.align	8
	.align		8
.nv.constant4:
        /*0000*/ 	.dword	__assertfail
	.align		8
        /*0008*/ 	.dword	__unnamed_1
	.align		8
        /*0010*/ 	.dword	__unnamed_2
	.align		8
        /*0018*/ 	.dword	__unnamed_3
	.align		8
        /*0020*/ 	.dword	_ZN40_INTERNAL_8737b8b4_4_k_cu_c2e5b589_308574cuda3std3__45__cpo5beginE
	.align		8
        /*0028*/ 	.dword	_ZN40_INTERNAL_8737b8b4_4_k_cu_c2e5b589_308574cuda3std3__45__cpo3endE
	.align		8
        /*0030*/ 	.dword	_ZN40_INTERNAL_8737b8b4_4_k_cu_c2e5b589_308574cuda3std3__45__cpo6cbeginE
	.align		8
        /*0038*/ 	.dword	_ZN40_INTERNAL_8737b8b4_4_k_cu_c2e5b589_308574cuda3std3__45__cpo4cendE
	.align		8
        /*0040*/ 	.dword	_ZN40_INTERNAL_8737b8b4_4_k_cu_c2e5b589_308574cuda3std3__442_GLOBAL__N__8737b8b4_4_k_cu_c2e5b589_308576ignoreE
	.align		8
        /*0048*/ 	.dword	_ZN40_INTERNAL_8737b8b4_4_k_cu_c2e5b589_308574cuda3std3__419piecewise_constructE
	.align		8
        /*0050*/ 	.dword	_ZN40_INTERNAL_8737b8b4_4_k_cu_c2e5b589_308574cuda3std3__48in_placeE
	.align		8
        /*0058*/ 	.dword	_ZN40_INTERNAL_8737b8b4_4_k_cu_c2e5b589_308574cuda3std6ranges3__45__cpo4swapE
	.align		8
        /*0060*/ 	.dword	_ZN40_INTERNAL_8737b8b4_4_k_cu_c2e5b589_308574cuda3std6ranges3__45__cpo9iter_moveE
	.align		8
        /*0068*/ 	.dword	_ZN40_INTERNAL_8737b8b4_4_k_cu_c2e5b589_308574cute7productE
	.align		8
        /*0070*/ 	.dword	_ZN40_INTERNAL_8737b8b4_4_k_cu_c2e5b589_308574cute1_E
	.align		8
        /*0078*/ 	.dword	$str$25
	.align		8
        /*0080*/ 	.dword	$str$26
	.align		8
        /*0088*/ 	.dword	$str$27
	.align		8
        /*0090*/ 	.dword	$str$28


//--------------------- .text._ZN7cutlass13device_kernelINS_4gemm6kernel13GemmUniversalIN4cute5tupleIJiiiiEEENS1_10collective13CollectiveMmaINS1_35MainloopSm100TmaUmmaWarpSpecializedILi7ELi2ELi2ENS5_IJNS4_1CILi1EEENSA_ILi2EEESB_EEEEENS5_IJNSA_ILi128EEENSA_ILi256EEENSA_ILi64EEEEEENS_12float_e4m3_tENS5_IJlSB_lEEESJ_SK_NS4_8TiledMMAINS4_8MMA_AtomIJNS4_10MMA_TraitsINS4_19SM100_MMA_F8F6F4_SSEJSJ_SJ_fSF_SG_NS4_17integral_constantINS4_4UMMA5MajorELSR_0EEESS_NSP_INSQ_7ScaleInELST_0EEESU_EEEEEENS4_6LayoutINS5_IJSB_SB_SB_EEENS5_IJNSA_ILi0EEESZ_SZ_EEEEENS5_IJNS4_10UnderscoreES12_S12_EEEEENS4_23SM90_TMA_LOAD_MULTICASTENS4_14ComposedLayoutINS4_7SwizzleILi2ELi4ELi3EEENS4_18smem_ptr_flag_bitsILi8EEENSX_INS5_IJNSA_ILi8EEESH_EEENS5_IJSH_SB_EEEEEEEvNS4_8identityENS4_13SM90_TMA_LOADES1F_vS1G_EENS_8epilogue10collective18CollectiveEpilogueINS1J_23Sm100TmaWarpSpecializedILi4ELi2ELi64ELb0ELb0EEEJSI_NS5_IJNSX_ISF_SB_EENSX_ISH_SB_EEEEESJ_SK_SJ_SK_NS1J_6fusion15FusionCallbacksIS1N_NS1R_17LinearCombinationISJ_fSJ_fLNS_15FloatRoundStyleE2EEESI_S1Q_JEEENS4_5SM1004TMEM4LOAD26SM100_TMEM_LOAD_32dp32b64xES1H_S1F_NS4_39AutoVectorizingCopyWithAssumedAlignmentILi128EEENS4_14SM90_TMA_STOREES1F_S22_S22_EEEvvEEEEvNT_6ParamsE --------------------------
	.section	.text._ZN7cutlass13device_kernelINS_4gemm6kernel13GemmUniversalIN4cute5tupleIJiiiiEEENS1_10collective13CollectiveMmaINS1_35MainloopSm100TmaUmmaWarpSpecializedILi7ELi2ELi2ENS5_IJNS4_1CILi1EEENSA_ILi2EEESB_EEEEENS5_IJNSA_ILi128EEENSA_ILi256EEENSA_ILi64EEEEEENS_12float_e4m3_tENS5_IJlSB_lEEESJ_SK_NS4_8TiledMMAINS4_8MMA_AtomIJNS4_10MMA_TraitsINS4_19SM100_MMA_F8F6F4_SSEJSJ_SJ_fSF_SG_NS4_17integral_constantINS4_4UMMA5MajorELSR_0EEESS_NSP_INSQ_7ScaleInELST_0EEESU_EEEEEENS4_6LayoutINS5_IJSB_SB_SB_EEENS5_IJNSA_ILi0EEESZ_SZ_EEEEENS5_IJNS4_10UnderscoreES12_S12_EEEEENS4_23SM90_TMA_LOAD_MULTICASTENS4_14ComposedLayoutINS4_7SwizzleILi2ELi4ELi3EEENS4_18smem_ptr_flag_bitsILi8EEENSX_INS5_IJNSA_ILi8EEESH_EEENS5_IJSH_SB_EEEEEEEvNS4_8identityENS4_13SM90_TMA_LOADES1F_vS1G_EENS_8epilogue10collective18CollectiveEpilogueINS1J_23Sm100TmaWarpSpecializedILi4ELi2ELi64ELb0ELb0EEEJSI_NS5_IJNSX_ISF_SB_EENSX_ISH_SB_EEEEESJ_SK_SJ_SK_NS1J_6fusion15FusionCallbacksIS1N_NS1R_17LinearCombinationISJ_fSJ_fLNS_15FloatRoundStyleE2EEESI_S1Q_JEEENS4_5SM1004TMEM4LOAD26SM100_TMEM_LOAD_32dp32b64xES1H_S1F_NS4_39AutoVectorizingCopyWithAssumedAlignmentILi128EEENS4_14SM90_TMA_STOREES1F_S22_S22_EEEvvEEEEvNT_6ParamsE,"ax",@progbits
	.align	128
.text._ZN7cutlass13device_kernelINS_4gemm6kernel13GemmUniversalIN4cute5tupleIJiiiiEEENS1_10collective13CollectiveMmaINS1_35MainloopSm100TmaUmmaWarpSpecializedILi7ELi2ELi2ENS5_IJNS4_1CILi1EEENSA_ILi2EEESB_EEEEENS5_IJNSA_ILi128EEENSA_ILi256EEENSA_ILi64EEEEEENS_12float_e4m3_tENS5_IJlSB_lEEESJ_SK_NS4_8TiledMMAINS4_8MMA_AtomIJNS4_10MMA_TraitsINS4_19SM100_MMA_F8F6F4_SSEJSJ_SJ_fSF_SG_NS4_17integral_constantINS4_4UMMA5MajorELSR_0EEESS_NSP_INSQ_7ScaleInELST_0EEESU_EEEEEENS4_6LayoutINS5_IJSB_SB_SB_EEENS5_IJNSA_ILi0EEESZ_SZ_EEEEENS5_IJNS4_10UnderscoreES12_S12_EEEEENS4_23SM90_TMA_LOAD_MULTICASTENS4_14ComposedLayoutINS4_7SwizzleILi2ELi4ELi3EEENS4_18smem_ptr_flag_bitsILi8EEENSX_INS5_IJNSA_ILi8EEESH_EEENS5_IJSH_SB_EEEEEEEvNS4_8identityENS4_13SM90_TMA_LOADES1F_vS1G_EENS_8epilogue10collective18CollectiveEpilogueINS1J_23Sm100TmaWarpSpecializedILi4ELi2ELi64ELb0ELb0EEEJSI_NS5_IJNSX_ISF_SB_EENSX_ISH_SB_EEEEESJ_SK_SJ_SK_NS1J_6fusion15FusionCallbacksIS1N_NS1R_17LinearCombinationISJ_fSJ_fLNS_15FloatRoundStyleE2EEESI_S1Q_JEEENS4_5SM1004TMEM4LOAD26SM100_TMEM_LOAD_32dp32b64xES1H_S1F_NS4_39AutoVectorizingCopyWithAssumedAlignmentILi128EEENS4_14SM90_TMA_STOREES1F_S22_S22_EEEvvEEEEvNT_6ParamsE:
        .type           _ZN7cutlass13device_kernelINS_4gemm6kernel13GemmUniversalIN4cute5tupleIJiiiiEEENS1_10collective13CollectiveMmaINS1_35MainloopSm100TmaUmmaWarpSpecializedILi7ELi2ELi2ENS5_IJNS4_1CILi1EEENSA_ILi2EEESB_EEEEENS5_IJNSA_ILi128EEENSA_ILi256EEENSA_ILi64EEEEEENS_12float_e4m3_tENS5_IJlSB_lEEESJ_SK_NS4_8TiledMMAINS4_8MMA_AtomIJNS4_10MMA_TraitsINS4_19SM100_MMA_F8F6F4_SSEJSJ_SJ_fSF_SG_NS4_17integral_constantINS4_4UMMA5MajorELSR_0EEESS_NSP_INSQ_7ScaleInELST_0EEESU_EEEEEENS4_6LayoutINS5_IJSB_SB_SB_EEENS5_IJNSA_ILi0EEESZ_SZ_EEEEENS5_IJNS4_10UnderscoreES12_S12_EEEEENS4_23SM90_TMA_LOAD_MULTICASTENS4_14ComposedLayoutINS4_7SwizzleILi2ELi4ELi3EEENS4_18smem_ptr_flag_bitsILi8EEENSX_INS5_IJNSA_ILi8EEESH_EEENS5_IJSH_SB_EEEEEEEvNS4_8identityENS4_13SM90_TMA_LOADES1F_vS1G_EENS_8epilogue10collective18CollectiveEpilogueINS1J_23Sm100TmaWarpSpecializedILi4ELi2ELi64ELb0ELb0EEEJSI_NS5_IJNSX_ISF_SB_EENSX_ISH_SB_EEEEESJ_SK_SJ_SK_NS1J_6fusion15FusionCallbacksIS1N_NS1R_17LinearCombinationISJ_fSJ_fLNS_15FloatRoundStyleE2EEESI_S1Q_JEEENS4_5SM1004TMEM4LOAD26SM100_TMEM_LOAD_32dp32b64xES1H_S1F_NS4_39AutoVectorizingCopyWithAssumedAlignmentILi128EEENS4_14SM90_TMA_STOREES1F_S22_S22_EEEvvEEEEvNT_6ParamsE,@function
        .size           _ZN7cutlass13device_kernelINS_4gemm6kernel13GemmUniversalIN4cute5tupleIJiiiiEEENS1_10collective13CollectiveMmaINS1_35MainloopSm100TmaUmmaWarpSpecializedILi7ELi2ELi2ENS5_IJNS4_1CILi1EEENSA_ILi2EEESB_EEEEENS5_IJNSA_ILi128EEENSA_ILi256EEENSA_ILi64EEEEEENS_12float_e4m3_tENS5_IJlSB_lEEESJ_SK_NS4_8TiledMMAINS4_8MMA_AtomIJNS4_10MMA_TraitsINS4_19SM100_MMA_F8F6F4_SSEJSJ_SJ_fSF_SG_NS4_17integral_constantINS4_4UMMA5MajorELSR_0EEESS_NSP_INSQ_7ScaleInELST_0EEESU_EEEEEENS4_6LayoutINS5_IJSB_SB_SB_EEENS5_IJNSA_ILi0EEESZ_SZ_EEEEENS5_IJNS4_10UnderscoreES12_S12_EEEEENS4_23SM90_TMA_LOAD_MULTICASTENS4_14ComposedLayoutINS4_7SwizzleILi2ELi4ELi3EEENS4_18smem_ptr_flag_bitsILi8EEENSX_INS5_IJNSA_ILi8EEESH_EEENS5_IJSH_SB_EEEEEEEvNS4_8identityENS4_13SM90_TMA_LOADES1F_vS1G_EENS_8epilogue10collective18CollectiveEpilogueINS1J_23Sm100TmaWarpSpecializedILi4ELi2ELi64ELb0ELb0EEEJSI_NS5_IJNSX_ISF_SB_EENSX_ISH_SB_EEEEESJ_SK_SJ_SK_NS1J_6fusion15FusionCallbacksIS1N_NS1R_17LinearCombinationISJ_fSJ_fLNS_15FloatRoundStyleE2EEESI_S1Q_JEEENS4_5SM1004TMEM4LOAD26SM100_TMEM_LOAD_32dp32b64xES1H_S1F_NS4_39AutoVectorizingCopyWithAssumedAlignmentILi128EEENS4_14SM90_TMA_STOREES1F_S22_S22_EEEvvEEEEvNT_6ParamsE,(.L_x_183 - _ZN7cutlass13device_kernelINS_4gemm6kernel13GemmUniversalIN4cute5tupleIJiiiiEEENS1_10collective13CollectiveMmaINS1_35MainloopSm100TmaUmmaWarpSpecializedILi7ELi2ELi2ENS5_IJNS4_1CILi1EEENSA_ILi2EEESB_EEEEENS5_IJNSA_ILi128EEENSA_ILi256EEENSA_ILi64EEEEEENS_12float_e4m3_tENS5_IJlSB_lEEESJ_SK_NS4_8TiledMMAINS4_8MMA_AtomIJNS4_10MMA_TraitsINS4_19SM100_MMA_F8F6F4_SSEJSJ_SJ_fSF_SG_NS4_17integral_constantINS4_4UMMA5MajorELSR_0EEESS_NSP_INSQ_7ScaleInELST_0EEESU_EEEEEENS4_6LayoutINS5_IJSB_SB_SB_EEENS5_IJNSA_ILi0EEESZ_SZ_EEEEENS5_IJNS4_10UnderscoreES12_S12_EEEEENS4_23SM90_TMA_LOAD_MULTICASTENS4_14ComposedLayoutINS4_7SwizzleILi2ELi4ELi3EEENS4_18smem_ptr_flag_bitsILi8EEENSX_INS5_IJNSA_ILi8EEESH_EEENS5_IJSH_SB_EEEEEEEvNS4_8identityENS4_13SM90_TMA_LOADES1F_vS1G_EENS_8epilogue10collective18CollectiveEpilogueINS1J_23Sm100TmaWarpSpecializedILi4ELi2ELi64ELb0ELb0EEEJSI_NS5_IJNSX_ISF_SB_EENSX_ISH_SB_EEEEESJ_SK_SJ_SK_NS1J_6fusion15FusionCallbacksIS1N_NS1R_17LinearCombinationISJ_fSJ_fLNS_15FloatRoundStyleE2EEESI_S1Q_JEEENS4_5SM1004TMEM4LOAD26SM100_TMEM_LOAD_32dp32b64xES1H_S1F_NS4_39AutoVectorizingCopyWithAssumedAlignmentILi128EEENS4_14SM90_TMA_STOREES1F_S22_S22_EEEvvEEEEvNT_6ParamsE)
        .other          _ZN7cutlass13device_kernelINS_4gemm6kernel13GemmUniversalIN4cute5tupleIJiiiiEEENS1_10collective13CollectiveMmaINS1_35MainloopSm100TmaUmmaWarpSpecializedILi7ELi2ELi2ENS5_IJNS4_1CILi1EEENSA_ILi2EEESB_EEEEENS5_IJNSA_ILi128EEENSA_ILi256EEENSA_ILi64EEEEEENS_12float_e4m3_tENS5_IJlSB_lEEESJ_SK_NS4_8TiledMMAINS4_8MMA_AtomIJNS4_10MMA_TraitsINS4_19SM100_MMA_F8F6F4_SSEJSJ_SJ_fSF_SG_NS4_17integral_constantINS4_4UMMA5MajorELSR_0EEESS_NSP_INSQ_7ScaleInELST_0EEESU_EEEEEENS4_6LayoutINS5_IJSB_SB_SB_EEENS5_IJNSA_ILi0EEESZ_SZ_EEEEENS5_IJNS4_10UnderscoreES12_S12_EEEEENS4_23SM90_TMA_LOAD_MULTICASTENS4_14ComposedLayoutINS4_7SwizzleILi2ELi4ELi3EEENS4_18smem_ptr_flag_bitsILi8EEENSX_INS5_IJNSA_ILi8EEESH_EEENS5_IJSH_SB_EEEEEEEvNS4_8identityENS4_13SM90_TMA_LOADES1F_vS1G_EENS_8epilogue10collective18CollectiveEpilogueINS1J_23Sm100TmaWarpSpecializedILi4ELi2ELi64ELb0ELb0EEEJSI_NS5_IJNSX_ISF_SB_EENSX_ISH_SB_EEEEESJ_SK_SJ_SK_NS1J_6fusion15FusionCallbacksIS1N_NS1R_17LinearCombinationISJ_fSJ_fLNS_15FloatRoundStyleE2EEESI_S1Q_JEEENS4_5SM1004TMEM4LOAD26SM100_TMEM_LOAD_32dp32b64xES1H_S1F_NS4_39AutoVectorizingCopyWithAssumedAlignmentILi128EEENS4_14SM90_TMA_STOREES1F_S22_S22_EEEvvEEEEvNT_6ParamsE,@"STO_CUDA_ENTRY STV_DEFAULT"
_ZN7cutlass13device_kernelINS_4gemm6kernel13GemmUniversalIN4cute5tupleIJiiiiEEENS1_10collective13CollectiveMmaINS1_35MainloopSm100TmaUmmaWarpSpecializedILi7ELi2ELi2ENS5_IJNS4_1CILi1EEENSA_ILi2EEESB_EEEEENS5_IJNSA_ILi128EEENSA_ILi256EEENSA_ILi64EEEEEENS_12float_e4m3_tENS5_IJlSB_lEEESJ_SK_NS4_8TiledMMAINS4_8MMA_AtomIJNS4_10MMA_TraitsINS4_19SM100_MMA_F8F6F4_SSEJSJ_SJ_fSF_SG_NS4_17integral_constantINS4_4UMMA5MajorELSR_0EEESS_NSP_INSQ_7ScaleInELST_0EEESU_EEEEEENS4_6LayoutINS5_IJSB_SB_SB_EEENS5_IJNSA_ILi0EEESZ_SZ_EEEEENS5_IJNS4_10UnderscoreES12_S12_EEEEENS4_23SM90_TMA_LOAD_MULTICASTENS4_14ComposedLayoutINS4_7SwizzleILi2ELi4ELi3EEENS4_18smem_ptr_flag_bitsILi8EEENSX_INS5_IJNSA_ILi8EEESH_EEENS5_IJSH_SB_EEEEEEEvNS4_8identityENS4_13SM90_TMA_LOADES1F_vS1G_EENS_8epilogue10collective18CollectiveEpilogueINS1J_23Sm100TmaWarpSpecializedILi4ELi2ELi64ELb0ELb0EEEJSI_NS5_IJNSX_ISF_SB_EENSX_ISH_SB_EEEEESJ_SK_SJ_SK_NS1J_6fusion15FusionCallbacksIS1N_NS1R_17LinearCombinationISJ_fSJ_fLNS_15FloatRoundStyleE2EEESI_S1Q_JEEENS4_5SM1004TMEM4LOAD26SM100_TMEM_LOAD_32dp32b64xES1H_S1F_NS4_39AutoVectorizingCopyWithAssumedAlignmentILi128EEENS4_14SM90_TMA_STOREES1F_S22_S22_EEEvvEEEEvNT_6ParamsE:
[----:B------:R-:W1:Y:S01]  /*0000*/  LDC R1, c[0x0][0x37c] ;  /* 0x0000df00ff017b82 */ /* 0x000e620000000800 */
[----:B------:R-:W2:Y:S01]  /*0010*/  S2R R170, SR_TID.X ;  /* 0x0000000000aa7919 */ /* 0x000ea20000002100 */
[----:B------:R-:W3:Y:S01]  /*0020*/  LDCU.64 UR8, c[0x0][0x890] ;  /* 0x00011200ff0877ac */ /* 0x000ee20008000a00 */
[----:B------:R-:W-:Y:S02]  /*0030*/  PRMT R158, RZ, 0x7610, R158 ;  /* 0x00007610ff9e7816 */ /* 0x000fe4000000009e */
[----:B------:R-:W-:Y:S01]  /*0040*/  ELECT P3, URZ, PT ;  /* 0x0000000000ff782f */ /* 0x000fe20003860000 */
[----:B---3--:R-:W-:-:S04]  /*0050*/  UISETP.NE.U32.AND UP0, UPT, UR8, URZ, UPT ;  /* 0x000000ff0800728c */ /* 0x008fc8000bf05070 */
[----:B------:R-:W-:Y:S01]  /*0060*/  UISETP.NE.AND.EX UP0, UPT, UR9, URZ, UPT, UP0 ;  /* 0x000000ff0900728c */ /* 0x000fe2000bf05300 */
[----:B--2---:R-:W-:-:S05]  /*0070*/  SHF.R.U32.HI R159, RZ, 0x5, R170 ;  /* 0x00000005ff9f7819 */ /* 0x004fca00000116aa */
[----:B------:R-:W2:Y:S02]  /*0080*/  SHFL.IDX PT, R0, R159, RZ, 0x1f ;  /* 0x00001fff9f007589 */ /* 0x000ea400000e0000 */
[----:B--2---:R-:W-:Y:S01]  /*0090*/  R2UR UR17, R0 ;  /* 0x00000000001172ca */ /* 0x004fe200000e0000 */
[----:B-1----:R-:W-:-:S14]  /*00a0*/  BRA.U UP0, `(.L_x_0) ;  /* 0x0000000100307547 */ /* 0x002fdc000b800000 */
[----:B------:R-:W1:Y:S02]  /*00b0*/  LDCU.64 UR4, c[0x0][0x888] ;  /* 0x00011100ff0477ac */ /* 0x000e640008000a00 */
[----:B-1----:R-:W-:-:S04]  /*00c0*/  UISETP.NE.U32.AND UP0, UPT, UR4, URZ, UPT ;  /* 0x000000ff0400728c */ /* 0x002fc8000bf05070 */
[----:B------:R-:W-:-:S09]  /*00d0*/  UISETP.NE.AND.EX UP0, UPT, UR5, URZ, UPT, UP0 ;  /* 0x000000ff0500728c */ /* 0x000fd2000bf05300 */
[----:B------:R-:W-:Y:S05]  /*00e0*/  BRA.U !UP0, `(.L_x_1) ;  /* 0x0000000108147547 */ /* 0x000fea000b800000 */
[----:B------:R-:W1:Y:S01]  /*00f0*/  LDC.64 R2, c[0x0][0x888] ;  /* 0x00022200ff027b82 */ /* 0x000e620000000a00 */
[----:B------:R-:W1:Y:S02]  /*0100*/  LDCU.64 UR4, c[0x0][0x358] ;  /* 0x00006b00ff0477ac */ /* 0x000e640008000a00 */
[----:B-1----:R1:W5:Y:S01]  /*0110*/  LDG.E R73, desc[UR4][R2.64] ;  /* 0x0000000402497981 */ /* 0x002362000c1e1900 */
[----:B------:R-:W-:Y:S01]  /*0120*/  HFMA2 R158, -RZ, RZ, 0, 5.9604644775390625e-08 ;  /* 0x00000001ff9e7431 */ /* 0x000fe200000001ff */
[----:B------:R-:W-:Y:S05]  /*0130*/  BRA `(.L_x_0) ;  /* 0x00000000000c7947 */ /* 0x000fea0003800000 */
.L_x_1:
[----:B------:R-:W1:Y:S01]  /*0140*/  LDCU UR4, c[0x0][0x880] ;  /* 0x00011000ff0477ac */ /* 0x000e620008000800 */
[----:B------:R-:W-:Y:S01]  /*0150*/  HFMA2 R158, -RZ, RZ, 0, 5.9604644775390625e-08 ;  /* 0x00000001ff9e7431 */ /* 0x000fe200000001ff */
[----:B-1----:R-:W-:-:S07]  /*0160*/  MOV R73, UR4 ;  /* 0x0000000400497c02 */ /* 0x002fce0008000f00 */
.L_x_0:
[----:B------:R-:W2:Y:S02]  /*0170*/  LDCU.64 UR4, c[0x0][0x8b0] ;  /* 0x00011600ff0477ac */ /* 0x000ea40008000a00 */
[----:B--2---:R-:W-:-:S04]  /*0180*/  UISETP.NE.U32.AND UP0, UPT, UR4, URZ, UPT ;  /* 0x000000ff0400728c */ /* 0x004fc8000bf05070 */
[----:B------:R-:W-:-:S09]  /*0190*/  UISETP.NE.AND.EX UP0, UPT, UR5, URZ, UPT, UP0 ;  /* 0x000000ff0500728c */ /* 0x000fd2000bf05300 */
[----:B------:R-:W-:Y:S05]  /*01a0*/  BRA.U UP0, `(.L_x_2) ;  /* 0x0000000100287547 */ /* 0x000fea000b800000 */
[----:B------:R-:W2:Y:S02]  /*01b0*/  LDCU.64 UR4, c[0x0][0x8a8] ;  /* 0x00011500ff0477ac */ /* 0x000ea40008000a00 */
[----:B--2---:R-:W-:-:S04]  /*01c0*/  UISETP.NE.U32.AND UP0, UPT, UR4, URZ, UPT ;  /* 0x000000ff0400728c */ /* 0x004fc8000bf05070 */
[----:B------:R-:W-:-:S09]  /*01d0*/  UISETP.NE.AND.EX UP0, UPT, UR5, URZ, UPT, UP0 ;  /* 0x000000ff0500728c */ /* 0x000fd2000bf05300 */
[----:B------:R-:W-:Y:S05]  /*01e0*/  BRA.U !UP0, `(.L_x_3) ;  /* 0x0000000108107547 */ /* 0x000fea000b800000 */
[----:B------:R-:W2:Y:S01]  /*01f0*/  LDC.64 R70, c[0x0][0x8a8] ;  /* 0x00022a00ff467b82 */ /* 0x000ea20000000a00 */
[----:B------:R-:W2:Y:S02]  /*0200*/  LDCU.64 UR4, c[0x0][0x358] ;  /* 0x00006b00ff0477ac */ /* 0x000ea40008000a00 */
[----:B--2---:R2:W5:Y:S01]  /*0210*/  LDG.E R70, desc[UR4][R70.64] ;  /* 0x0000000446467981 */ /* 0x004562000c1e1900 */
[----:B------:R-:W-:Y:S05]  /*0220*/  BRA `(.L_x_2) ;  /* 0x0000000000087947 */ /* 0x000fea0003800000 */
.L_x_3:
[----:B------:R-:W2:Y:S02]  /*0230*/  LDCU UR4, c[0x0][0x8a0] ;  /* 0x00011400ff0477ac */ /* 0x000ea40008000800 */
[----:B--2---:R-:W-:Y:S02]  /*0240*/  MOV R70, UR4 ;  /* 0x0000000400467c02 */ /* 0x004fe40008000f00 */
.L_x_2:
[----:B------:R-:W-:Y:S01]  /*0250*/  IMAD.U32 R0, RZ, RZ, UR17 ;  /* 0x00000011ff007e24 */ /* 0x000fe2000f8e00ff */
[----:B------:R-:W-:Y:S04]  /*0260*/  BSSY.RECONVERGENT B0, `(.L_x_4) ;  /* 0x000000c000007945 */ /* 0x000fe80003800200 */
[C---:B------:R-:W-:Y:S02]  /*0270*/  ISETP.NE.OR P1, PT, R0.reuse, 0x1, !P3 ;  /* 0x000000010000780c */ /* 0x040fe40005f25670 */
[----:B------:R-:W-:-:S11]  /*0280*/  ISETP.NE.OR P0, PT, R0, 0x3, !P3 ;  /* 0x000000030000780c */ /* 0x000fd60005f05670 */
[----:B------:R-:W-:Y:S05]  /*0290*/  @P1 BRA `(.L_x_5) ;  /* 0x0000000000201947 */ /* 0x000fea0003800000 */
[----:B------:R-:W3:Y:S02]  /*02a0*/  LDCU.64 UR4, c[0x0][0x348] ;  /* 0x00006900ff0477ac */ /* 0x000ee40008000a00 */
[----:B---3--:R-:W-:Y:S02]  /*02b0*/  UIADD3 UR6, UP1, UPT, UR4, 0x80, URZ ;  /* 0x0000008004067890 */ /* 0x008fe4000ff3e0ff */
[----:B------:R-:W-:Y:S02]  /*02c0*/  UIADD3 UR4, UP0, UPT, UR4, 0x180, URZ ;  /* 0x0000018004047890 */ /* 0x000fe4000ff1e0ff */
[----:B------:R-:W-:Y:S02]  /*02d0*/  UIADD3.X UR7, UPT, UPT, URZ, UR5, URZ, UP1, !UPT ;  /* 0x00000005ff077290 */ /* 0x000fe40008ffe4ff */
[----:B------:R-:W-:-:S07]  /*02e0*/  UIADD3.X UR5, UPT, UPT, URZ, UR5, URZ, UP0, !UPT ;  /* 0x00000005ff057290 */ /* 0x000fce00087fe4ff */
[----:B------:R3:W-:Y:S02]  /*02f0*/  UTMACCTL.PF [UR6] ;  /* 0x00000000060079b9 */ /* 0x0007e40008040000 */
[----:B------:R3:W-:Y:S02]  /*0300*/  UTMACCTL.PF [UR4] ;  /* 0x00000000040079b9 */ /* 0x0007e40008040000 */
[----:B---3--:R-:W-:Y:S01]  /*0310*/  NOP ;  /* 0x0000000000007918 */ /* 0x008fe20000000000 */
.L_x_5:
[----:B------:R-:W-:Y:S05]  /*0320*/  BSYNC.RECONVERGENT B0 ;  /* 0x0000000000007941 */ /* 0x000fea0003800200 */
.L_x_4:
[----:B------:R-:W-:Y:S04]  /*0330*/  BSSY.RECONVERGENT B0, `(.L_x_6) ;  /* 0x000000a000007945 */ /* 0x000fe80003800200 */
        /* <DEDUP_REMOVED lines=9> */
.L_x_7:
[----:B------:R-:W-:Y:S05]  /*03d0*/  BSYNC.RECONVERGENT B0 ;  /* 0x0000000000007941 */ /* 0x000fea0003800200 */
.L_x_6:
[----:B------:R-:W3:Y:S01]  /*03e0*/  LDCU.64 UR4, c[0x0][0x888] ;  /* 0x00011100ff0477ac */ /* 0x000ee20008000a00 */
[----:B------:R-:W-:Y:S02]  /*03f0*/  UISETP.EQ.U32.AND UP1, UPT, UR8, URZ, UPT ;  /* 0x000000ff0800728c */ /* 0x000fe4000bf22070 */
[----:B------:R-:W-:Y:S02]  /*0400*/  UPLOP3.LUT UP3, UPT, UPT, UPT, UPT, 0x80, 0x8 ;  /* 0x000000000008789c */ /* 0x000fe40003f6f070 */
[----:B---3--:R-:W-:-:S04]  /*0410*/  UISETP.NE.U32.AND UP0, UPT, UR4, URZ, UPT ;  /* 0x000000ff0400728c */ /* 0x008fc8000bf05070 */
[----:B------:R-:W-:-:S04]  /*0420*/  UISETP.NE.AND.EX UP0, UPT, UR5, URZ, UPT, UP0 ;  /* 0x000000ff0500728c */ /* 0x000fc8000bf05300 */
[----:B------:R-:W-:-:S04]  /*0430*/  UISETP.EQ.OR.EX UP2, UPT, UR9, URZ, !UP0, UP1 ;  /* 0x000000ff0900728c */ /* 0x000fc8000c742710 */
[----:B------:R-:W-:-:S06]  /*0440*/  UP2UR UR4, UPR, URZ, 0x4 ;  /* 0x00000004ff047883 */ /* 0x000fcc0008000000 */
[----:B------:R-:W-:Y:S01]  /*0450*/  MOV R161, UR4 ;  /* 0x0000000400a17c02 */ /* 0x000fe20008000f00 */
[----:B------:R-:W-:Y:S06]  /*0460*/  BRA.U !UP2, `(.L_x_8) ;  /* 0x000000010a207547 */ /* 0x000fec000b800000 */
[----:B------:R-:W-:Y:S01]  /*0470*/  UISETP.NE.U32.AND UP1, UPT, UR8, URZ, UPT ;  /* 0x000000ff0800728c */ /* 0x000fe2000bf25070 */
[----:B-----5:R-:W-:Y:S01]  /*0480*/  FSETP.NEU.AND P0, PT, R73, RZ, PT ;  /* 0x000000ff4900720b */ /* 0x020fe20003f0d000 */
[----:B------:R-:W-:Y:S02]  /*0490*/  USEL UR4, URZ, 0xffffffff, UP0 ;  /* 0xffffffffff047887 */ /* 0x000fe40008000000 */
[----:B------:R-:W-:-:S10]  /*04a0*/  UISETP.NE.AND.EX UP1, UPT, UR9, URZ, UPT, UP1 ;  /* 0x000000ff0900728c */ /* 0x000fd4000bf25310 */
[----:B------:R-:W-:Y:S01]  /*04b0*/  VOTEU.ANY UP0, P0 ;  /* 0x0000000000ff7886 */ /* 0x000fe20000000100 */
[----:B------:R-:W-:-:S04]  /*04c0*/  @!UP1 USEL UR4, URZ, 0xffffffff, UP0 ;  /* 0xffffffffff049887 */ /* 0x000fc80008000000 */
[----:B------:R-:W-:-:S04]  /*04d0*/  ULOP3.LUT UR4, UR4, 0x1, URZ, 0xc0, !UPT ;  /* 0x0000000104047892 */ /* 0x000fc8000f8ec0ff */
[----:B------:R-:W-:-:S11]  /*04e0*/  UISETP.NE.U32.AND UP3, UPT, UR4, 0x1, UPT ;  /* 0x000000010400788c */ /* 0x000fd6000bf65070 */
.L_x_8:
[----:B-1----:R-:W1:Y:S01]  /*04f0*/  SHFL.IDX PT, R2, R159, RZ, 0x1f ;  /* 0x00001fff9f027589 */ /* 0x002e6200000e0000 */
[----:B------:R-:W-:-:S04]  /*0500*/  UISETP.NE.AND UP0, UPT, UR17, 0x2, UPT ;  /* 0x000000021100788c */ /* 0x000fc8000bf05270 */
[----:B------:R-:W-:Y:S01]  /*0510*/  USEL UR48, URZ, 0x1, UP0 ;  /* 0x00000001ff307887 */ /* 0x000fe20008000000 */
[----:B-1----:R-:W-:-:S13]  /*0520*/  ISETP.NE.AND P0, PT, R2, RZ, PT ;  /* 0x000000ff0200720c */ /* 0x002fda0003f05270 */
[----:B------:R-:W-:Y:S05]  /*0530*/  @P0 BRA `(.L_x_9) ;  /* 0x0000000000700947 */ /* 0x000fea0003800000 */
[----:B------:R-:W1:Y:S01]  /*0540*/  S2UR UR4, SR_CgaCtaId ;  /* 0x00000000000479c3 */ /* 0x000e620000008800 */
[----:B------:R-:W-:Y:S01]  /*0550*/  UMOV UR5, 0x400 ;  /* 0x0000040000057882 */ /* 0x000fe20000000000 */
[----:B------:R-:W-:Y:S01]  /*0560*/  UMOV UR8, 0x1 ;  /* 0x0000000100087882 */ /* 0x000fe20000000000 */
[----:B------:R-:W-:Y:S01]  /*0570*/  UMOV UR6, 0x2 ;  /* 0x0000000200067882 */ /* 0x000fe20000000000 */
[----:B------:R-:W-:-:S04]  /*0580*/  UIADD3 UR8, UPT, UPT, -UR8, 0x100000, URZ ;  /* 0x0010000008087890 */ /* 0x000fc8000fffe1ff */
[----:B------:R-:W-:Y:S02]  /*0590*/  USHF.L.U32 UR9, UR8, 0xb, URZ ;  /* 0x0000000b08097899 */ /* 0x000fe400080006ff */
[----:B------:R-:W-:Y:S02]  /*05a0*/  USHF.L.U32 UR8, UR8, 0x1, URZ ;  /* 0x0000000108087899 */ /* 0x000fe400080006ff */
[----:B------:R-:W-:-:S04]  /*05b0*/  UIADD3 UR6, UPT, UPT, -UR6, 0x100000, URZ ;  /* 0x0010000006067890 */ /* 0x000fc8000fffe1ff */
[----:B------:R-:W-:Y:S02]  /*05c0*/  USHF.L.U32 UR7, UR6, 0xb, URZ ;  /* 0x0000000b06077899 */ /* 0x000fe400080006ff */
[----:B------:R-:W-:Y:S01]  /*05d0*/  USHF.L.U32 UR6, UR6, 0x1, URZ ;  /* 0x0000000106067899 */ /* 0x000fe200080006ff */
[----:B------:R-:W-:Y:S01]  /*05e0*/  ELECT P0, URZ, PT ;  /* 0x0000000000ff782f */ /* 0x000fe20003800000 */
[----:B-1----:R-:W-:Y:S01]  /*05f0*/  ULEA UR4, UR4, UR5, 0x18 ;  /* 0x0000000504047291 */ /* 0x002fe2000f8ec0ff */
[----:B------:R-:W1:Y:S11]  /*0600*/  FENCE.VIEW.ASYNC.S ;  /* 0x00000000000073c6 */ /* 0x000e760000000000 */
[----:B-1----:R1:W3:Y:S01]  /*0610*/  SYNCS.EXCH.64 URZ, [UR4], UR8 ;  /* 0x0000000804ff75b2 */ /* 0x0022e20008000100 */
[----:B------:R1:W4:Y:S01]  /*0620*/  SYNCS.EXCH.64 URZ, [UR4+0x38], UR6 ;  /* 0x0000380604ff75b2 */ /* 0x0003220008000100 */
[----:B------:R1:W1:Y:S01]  /*0630*/  SYNCS.EXCH.64 URZ, [UR4+0x8], UR8 ;  /* 0x0000080804ff75b2 */ /* 0x0002620008000100 */
        /* <DEDUP_REMOVED lines=11> */
[----:B------:R-:W-:Y:S01]  /*06f0*/  NOP ;  /* 0x0000000000007918 */ /* 0x000fe20000000000 */
.L_x_9:
[----:B------:R-:W2:Y:S01]  /*0700*/  SHFL.IDX PT, R2, R159, RZ, 0x1f ;  /* 0x00001fff9f027589 */ /* 0x000ea200000e0000 */
[----:B------:R-:W-:Y:S01]  /*0710*/  NOP ;  /* 0x0000000000007918 */ /* 0x000fe20000000000 */
[----:B--2---:R-:W-:-:S13]  /*0720*/  ISETP.NE.AND P0, PT, R2, 0x1, PT ;  /* 0x000000010200780c */ /* 0x004fda0003f05270 */
[----:B------:R-:W-:Y:S05]  /*0730*/  @P0 BRA `(.L_x_10) ;  /* 0x0000000000580947 */ /* 0x000fea0003800000 */
[----:B-1----:R-:W1:Y:S01]  /*0740*/  S2UR UR4, SR_CgaCtaId ;  /* 0x00000000000479c3 */ /* 0x002e620000008800 */
        /* <DEDUP_REMOVED lines=12> */
[----:B-1----:R2:W1:Y:S01]  /*0810*/  SYNCS.EXCH.64 URZ, [UR4+0x70], UR8 ;  /* 0x0000700804ff75b2 */ /* 0x0024620008000100 */
[----:B------:R2:W1:Y:S01]  /*0820*/  SYNCS.EXCH.64 URZ, [UR4+0x90], UR6 ;  /* 0x0000900604ff75b2 */ /* 0x0004620008000100 */
[----:B------:R2:W1:Y:S01]  /*0830*/  SYNCS.EXCH.64 URZ, [UR4+0x78], UR8 ;  /* 0x0000780804ff75b2 */ /* 0x0004620008000100 */
[----:B------:R2:W1:Y:S01]  /*0840*/  SYNCS.EXCH.64 URZ, [UR4+0x98], UR6 ;  /* 0x0000980604ff75b2 */ /* 0x0004620008000100 */
[----:B------:R2:W1:Y:S01]  /*0850*/  SYNCS.EXCH.64 URZ, [UR4+0x80], UR8 ;  /* 0x0000800804ff75b2 */ /* 0x0004620008000100 */
[----:B------:R2:W1:Y:S01]  /*0860*/  SYNCS.EXCH.64 URZ, [UR4+0xa0], UR6 ;  /* 0x0000a00604ff75b2 */ /* 0x0004620008000100 */
[----:B------:R2:W1:Y:S01]  /*0870*/  SYNCS.EXCH.64 URZ, [UR4+0x88], UR8 ;  /* 0x0000880804ff75b2 */ /* 0x0004620008000100 */
[----:B------:R2:W1:Y:S02]  /*0880*/  SYNCS.EXCH.64 URZ, [UR4+0xa8], UR6 ;  /* 0x0000a80604ff75b2 */ /* 0x0004640008000100 */
[----:B--2---:R-:W-:Y:S01]  /*0890*/  NOP ;  /* 0x0000000000007918 */ /* 0x004fe20000000000 */
.L_x_10:
[----:B------:R-:W2:Y:S01]  /*08a0*/  SHFL.IDX PT, R2, R159, RZ, 0x1f ;  /* 0x00001fff9f027589 */ /* 0x000ea200000e0000 */
[----:B------:R-:W-:Y:S01]  /*08b0*/  NOP ;  /* 0x0000000000007918 */ /* 0x000fe20000000000 */
[----:B--2---:R-:W-:-:S13]  /*08c0*/  ISETP.NE.AND P0, PT, R2, 0x3, PT ;  /* 0x000000030200780c */ /* 0x004fda0003f05270 */
[----:B------:R-:W-:Y:S05]  /*08d0*/  @P0 BRA `(.L_x_11) ;  /* 0x0000000000300947 */ /* 0x000fea0003800000 */
[----:B-1----:R-:W1:Y:S01]  /*08e0*/  S2UR UR6, SR_CgaCtaId ;  /* 0x00000000000679c3 */ /* 0x002e620000008800 */
[----:B------:R-:W-:Y:S01]  /*08f0*/  UMOV UR4, 0x400 ;  /* 0x0000040000047882 */ /* 0x000fe20000000000 */
[----:B------:R-:W-:Y:S01]  /*0900*/  UMOV UR5, 0x20 ;  /* 0x0000002000057882 */ /* 0x000fe20000000000 */
[----:B------:R-:W-:Y:S01]  /*0910*/  ELECT P0, URZ, PT ;  /* 0x0000000000ff782f */ /* 0x000fe20003800000 */
[----:B-1----:R-:W-:Y:S02]  /*0920*/  ULEA UR6, UR6, UR4, 0x18 ;  /* 0x0000000406067291 */ /* 0x002fe4000f8ec0ff */
[----:B------:R-:W-:-:S04]  /*0930*/  UIADD3 UR4, UPT, UPT, -UR5, 0x100000, URZ ;  /* 0x0010000005047890 */ /* 0x000fc8000fffe1ff */
[----:B------:R-:W-:Y:S02]  /*0940*/  USHF.L.U32 UR5, UR4, 0xb, URZ ;  /* 0x0000000b04057899 */ /* 0x000fe400080006ff */
[----:B------:R-:W-:Y:S01]  /*0950*/  USHF.L.U32 UR4, UR4, 0x1, URZ ;  /* 0x0000000104047899 */ /* 0x000fe200080006ff */
[----:B------:R-:W1:Y:S11]  /*0960*/  FENCE.VIEW.ASYNC.S ;  /* 0x00000000000073c6 */ /* 0x000e760000000000 */
[----:B-1----:R2:W1:Y:S01]  /*0970*/  SYNCS.EXCH.64 URZ, [UR6+0xb0], UR4 ;  /* 0x0000b00406ff75b2 */ /* 0x0024620008000100 */
[----:B------:R2:W1:Y:S02]  /*0980*/  SYNCS.EXCH.64 URZ, [UR6+0xb8], UR4 ;  /* 0x0000b80406ff75b2 */ /* 0x0004640008000100 */
[----:B--2---:R-:W-:Y:S01]  /*0990*/  NOP ;  /* 0x0000000000007918 */ /* 0x004fe20000000000 */
.L_x_11:
[----:B------:R-:W2:Y:S01]  /*09a0*/  SHFL.IDX PT, R2, R159, RZ, 0x1f ;  /* 0x00001fff9f027589 */ /* 0x000ea200000e0000 */
[----:B------:R-:W-:Y:S01]  /*09b0*/  NOP ;  /* 0x0000000000007918 */ /* 0x000fe20000000000 */
[----:B--2---:R-:W-:-:S13]  /*09c0*/  ISETP.NE.AND P0, PT, R2, 0x4, PT ;  /* 0x000000040200780c */ /* 0x004fda0003f05270 */
[----:B------:R-:W-:Y:S05]  /*09d0*/  @P0 BRA `(.L_x_12) ;  /* 0x00000000004c0947 */ /* 0x000fea0003800000 */
[----:B-1----:R-:W1:Y:S01]  /*09e0*/  S2UR UR6, SR_CgaCtaId ;  /* 0x00000000000679c3 */ /* 0x002e620000008800 */
[----:B------:R-:W-:Y:S01]  /*09f0*/  UMOV UR4, 0x1e0 ;  /* 0x000001e000047882 */ /* 0x000fe20000000000 */
[----:B------:R-:W-:Y:S01]  /*0a00*/  UMOV UR5, 0x400 ;  /* 0x0000040000057882 */ /* 0x000fe20000000000 */
[----:B------:R-:W-:Y:S01]  /*0a10*/  USEL UR4, UR4, 0x1a0, UP3 ;  /* 0x000001a004047887 */ /* 0x000fe20009800000 */
[----:B------:R-:W-:Y:S01]  /*0a20*/  UMOV UR8, 0x1 ;  /* 0x0000000100087882 */ /* 0x000fe20000000000 */
[----:B------:R-:W-:Y:S01]  /*0a30*/  ELECT P0, URZ, PT ;  /* 0x0000000000ff782f */ /* 0x000fe20003800000 */
[----:B------:R-:W-:-:S04]  /*0a40*/  UIADD3 UR8, UPT, UPT, -UR8, 0x100000, URZ ;  /* 0x0010000008087890 */ /* 0x000fc8000fffe1ff */
[----:B------:R-:W-:Y:S02]  /*0a50*/  USHF.L.U32 UR9, UR8, 0xb, URZ ;  /* 0x0000000b08097899 */ /* 0x000fe400080006ff */
[----:B------:R-:W-:Y:S02]  /*0a60*/  USHF.L.U32 UR8, UR8, 0x1, URZ ;  /* 0x0000000108087899 */ /* 0x000fe400080006ff */
[----:B-1----:R-:W-:Y:S02]  /*0a70*/  ULEA UR6, UR6, UR5, 0x18 ;  /* 0x0000000506067291 */ /* 0x002fe4000f8ec0ff */
[----:B------:R-:W-:-:S04]  /*0a80*/  UIADD3 UR4, UPT, UPT, -UR4, 0x100000, URZ ;  /* 0x0010000004047890 */ /* 0x000fc8000fffe1ff */
[----:B------:R-:W-:Y:S02]  /*0a90*/  USHF.L.U32 UR5, UR4, 0xb, URZ ;  /* 0x0000000b04057899 */ /* 0x000fe400080006ff */
[----:B------:R-:W-:Y:S01]  /*0aa0*/  USHF.L.U32 UR4, UR4, 0x1, URZ ;  /* 0x0000000104047899 */ /* 0x000fe200080006ff */
[----:B------:R-:W1:Y:S03]  /*0ab0*/  FENCE.VIEW.ASYNC.S ;  /* 0x00000000000073c6 */ /* 0x000e660000000000 */
[----:B-1----:R2:W1:Y:S08]  /*0ac0*/  SYNCS.EXCH.64 URZ, [UR6+0xc0], UR8 ;  /* 0x0000c00806ff75b2 */ /* 0x0024700008000100 */
[----:B------:R2:W1:Y:S01]  /*0ad0*/  SYNCS.EXCH.64 URZ, [UR6+0xd0], UR4 ;  /* 0x0000d00406ff75b2 */ /* 0x0004620008000100 */
[----:B------:R2:W1:Y:S01]  /*0ae0*/  SYNCS.EXCH.64 URZ, [UR6+0xc8], UR8 ;  /* 0x0000c80806ff75b2 */ /* 0x0004620008000100 */
[----:B------:R2:W1:Y:S02]  /*0af0*/  SYNCS.EXCH.64 URZ, [UR6+0xd8], UR4 ;  /* 0x0000d80406ff75b2 */ /* 0x0004640008000100 */
[----:B--2---:R-:W-:Y:S01]  /*0b00*/  NOP ;  /* 0x0000000000007918 */ /* 0x004fe20000000000 */
.L_x_12:
        /* <DEDUP_REMOVED lines=20> */
[----:B------:R2:W1:Y:S02]  /*0c50*/  SYNCS.EXCH.64 URZ, [UR4+0xf8], UR6 ;  /* 0x0000f80604ff75b2 */ /* 0x0004640008000100 */
[----:B--2---:R-:W-:Y:S01]  /*0c60*/  NOP ;  /* 0x0000000000007918 */ /* 0x004fe20000000000 */
.L_x_13:
[----:B------:R-:W2:Y:S01]  /*0c70*/  SHFL.IDX PT, R2, R159, RZ, 0x1f ;  /* 0x00001fff9f027589 */ /* 0x000ea200000e0000 */
[----:B------:R-:W-:Y:S01]  /*0c80*/  NOP ;  /* 0x0000000000007918 */ /* 0x000fe20000000000 */
[----:B--2---:R-:W-:-:S13]  /*0c90*/  ISETP.NE.AND P0, PT, R2, 0x3, PT ;  /* 0x000000030200780c */ /* 0x004fda0003f05270 */
[----:B------:R-:W-:Y:S05]  /*0ca0*/  @P0 BRA `(.L_x_14) ;  /* 0x0000000000380947 */ /* 0x000fea0003800000 */
[----:B------:R-:W2:Y:S01]  /*0cb0*/  S2UR UR5, SR_CgaCtaId ;  /* 0x00000000000579c3 */ /* 0x000ea20000008800 */
[----:B-1----:R-:W-:Y:S01]  /*0cc0*/  UMOV UR4, 0x400 ;  /* 0x0000040000047882 */ /* 0x002fe20000000000 */
[----:B------:R-:W-:Y:S01]  /*0cd0*/  UMOV UR6, 0x20 ;  /* 0x0000002000067882 */ /* 0x000fe20000000000 */
[----:B------:R-:W-:Y:S01]  /*0ce0*/  ELECT P0, URZ, PT ;  /* 0x0000000000ff782f */ /* 0x000fe20003800000 */
[----:B------:R-:W-:-:S04]  /*0cf0*/  UIADD3 UR6, UPT, UPT, -UR6, 0x100000, URZ ;  /* 0x0010000006067890 */ /* 0x000fc8000fffe1ff */
[----:B------:R-:W-:Y:S02]  /*0d00*/  USHF.L.U32 UR7, UR6, 0xb, URZ ;  /* 0x0000000b06077899 */ /* 0x000fe400080006ff */
[----:B------:R-:W-:Y:S02]  /*0d10*/  USHF.L.U32 UR6, UR6, 0x1, URZ ;  /* 0x0000000106067899 */ /* 0x000fe400080006ff */
[----:B--2---:R-:W-:Y:S01]  /*0d20*/  ULEA UR4, UR5, UR4, 0x18 ;  /* 0x0000000405047291 */ /* 0x004fe2000f8ec0ff */
[----:B------:R-:W1:Y:S11]  /*0d30*/  FENCE.VIEW.ASYNC.S ;  /* 0x00000000000073c6 */ /* 0x000e760000000000 */
[----:B-1----:R2:W1:Y:S01]  /*0d40*/  SYNCS.EXCH.64 URZ, [UR4+0x100], UR6 ;  /* 0x0001000604ff75b2 */ /* 0x0024620008000100 */
[----:B------:R2:W1:Y:S01]  /*0d50*/  SYNCS.EXCH.64 URZ, [UR4+0x110], UR6 ;  /* 0x0001100604ff75b2 */ /* 0x0004620008000100 */
[----:B------:R2:W1:Y:S01]  /*0d60*/  SYNCS.EXCH.64 URZ, [UR4+0x108], UR6 ;  /* 0x0001080604ff75b2 */ /* 0x0004620008000100 */
[----:B------:R2:W1:Y:S02]  /*0d70*/  SYNCS.EXCH.64 URZ, [UR4+0x118], UR6 ;  /* 0x0001180604ff75b2 */ /* 0x0004640008000100 */
[----:B--2---:R-:W-:Y:S01]  /*0d80*/  NOP ;  /* 0x0000000000007918 */ /* 0x004fe20000000000 */
.L_x_14:
[----:B-1----:R-:W1:Y:S01]  /*0d90*/  LDCU UR4, c[0x0][0x36c] ;  /* 0x00006d80ff0477ac */ /* 0x002e620008000800 */
[----:B------:R-:W-:Y:S01]  /*0da0*/  ISETP.NE.OR P3, PT, R0, 0x2, !P3 ;  /* 0x000000020000780c */ /* 0x000fe20005f65670 */
[----:B------:R-:W-:Y:S01]  /*0db0*/  NOP ;  /* 0x0000000000007918 */ /* 0x000fe20000000000 */
[----:B------:R-:W-:Y:S01]  /*0dc0*/  LOP3.LUT R0, R170, 0x1f, RZ, 0xc0, !PT ;  /* 0x0000001faa007812 */ /* 0x000fe200078ec0ff */
[----:B------:R-:W-:Y:S02]  /*0dd0*/  UISETP.NE.AND UP4, UPT, UR17, URZ, UPT ;  /* 0x000000ff1100728c */ /* 0x000fe4000bf85270 */
[----:B-1----:R-:W-:-:S09]  /*0de0*/  UISETP.EQ.U32.AND UP5, UPT, UR4, 0x1, UPT ;  /* 0x000000010400788c */ /* 0x002fd2000bfa2070 */
[----:B------:R-:W-:Y:S05]  /*0df0*/  BRA.U !UP5, `(.L_x_15) ;  /* 0x000000010d087547 */ /* 0x000fea000b800000 */
[----:B---34-:R-:W-:Y:S01]  /*0e00*/  UCGABAR_ARV ;  /* 0x00000000000079c7 */ /* 0x018fe20008000000 */
[----:B------:R-:W-:Y:S05]  /*0e10*/  BRA `(.L_x_16) ;  /* 0x0000000000047947 */ /* 0x000fea0003800000 */
.L_x_15:
[----:B---34-:R-:W-:Y:S01]  /*0e20*/  NOP ;  /* 0x0000000000007918 */ /* 0x018fe20000000000 */
.L_x_16:
[----:B------:R-:W1:Y:S01]  /*0e30*/  S2UR UR7, SR_CTAID.X ;  /* 0x00000000000779c3 */ /* 0x000e620000002500 */
[----:B------:R-:W-:-:S05]  /*0e40*/  CS2R.32 R160, SR_CgaSize ;  /* 0x0000000000a07805 */ /* 0x000fca0000008a00 */
[----:B------:R-:W-:-:S05]  /*0e50*/  IMAD R160, R160, -0xa0, RZ ;  /* 0xffffff60a0a07824 */ /* 0x000fca00078e02ff */
[----:B------:R-:W-:-:S14]  /*0e60*/  R2UR UR5, R160 ;  /* 0x00000000a00572ca */ /* 0x000fdc00000e0000 */
[----:B------:R-:W2:Y:S01]  /*0e70*/  LDCU UR5, c[0x0][UR5+0x2b0] ;  /* 0x00005600050577ac */ /* 0x000ea20008000800 */
[----:B------:R-:W-:-:S05]  /*0e80*/  CS2R.32 R160, SR_CgaSize ;  /* 0x0000000000a07805 */ /* 0x000fca0000008a00 */
[----:B------:R-:W-:-:S05]  /*0e90*/  IMAD R160, R160, -0xa0, RZ ;  /* 0xffffff60a0a07824 */ /* 0x000fca00078e02ff */
[----:B------:R-:W-:-:S14]  /*0ea0*/  R2UR UR4, R160 ;  /* 0x00000000a00472ca */ /* 0x000fdc00000e0000 */
[----:B------:R-:W3:Y:S01]  /*0eb0*/  LDCU UR4, c[0x0][UR4+0x2b4] ;  /* 0x00005680040477ac */ /* 0x000ee20008000800 */
[----:B------:R-:W4:Y:S01]  /*0ec0*/  S2UR UR8, SR_CTAID.Y ;  /* 0x00000000000879c3 */ /* 0x000f220000002600 */
[----:B------:R-:W-:-:S05]  /*0ed0*/  CS2R.32 R160, SR_CgaSize ;  /* 0x0000000000a07805 */ /* 0x000fca0000008a00 */
[----:B------:R-:W-:-:S05]  /*0ee0*/  IMAD R160, R160, -0xa0, RZ ;  /* 0xffffff60a0a07824 */ /* 0x000fca00078e02ff */
[----:B------:R-:W-:-:S14]  /*0ef0*/  R2UR UR9, R160 ;  /* 0x00000000a00972ca */ /* 0x000fdc00000e0000 */
[----:B------:R-:W3:Y:S01]  /*0f00*/  LDCU UR9, c[0x0][UR9+0x2a0] ;  /* 0x00005400090977ac */ /* 0x000ee20008000800 */
[----:B------:R-:W4:Y:S01]  /*0f10*/  LDCU UR21, c[0x0][0xb24] ;  /* 0x00016480ff1577ac */ /* 0x000f220008000800 */
[----:B------:R-:W3:Y:S01]  /*0f20*/  S2UR UR10, SR_CgaCtaId ;  /* 0x00000000000a79c3 */ /* 0x000ee20000008800 */
[----:B------:R-:W-:-:S05]  /*0f30*/  CS2R.32 R160, SR_CgaSize ;  /* 0x0000000000a07805 */ /* 0x000fca0000008a00 */
[----:B------:R-:W-:-:S05]  /*0f40*/  IMAD R160, R160, -0xa0, RZ ;  /* 0xffffff60a0a07824 */ /* 0x000fca00078e02ff */
[----:B------:R-:W-:-:S14]  /*0f50*/  R2UR UR59, R160 ;  /* 0x00000000a03b72ca */ /* 0x000fdc00000e0000 */
[----:B------:R-:W3:Y:S01]  /*0f60*/  LDCU UR59, c[0x0][UR59+0x2a4] ;  /* 0x000054803b3b77ac */ /* 0x000ee20008000800 */
[----:B------:R-:W3:Y:S01]  /*0f70*/  LDCU UR42, c[0x0][0xb24] ;  /* 0x00016480ff2a77ac */ /* 0x000ee20008000800 */
[----:B-1----:R-:W-:Y:S01]  /*0f80*/  I2FP.F32.U32 R3, UR7 ;  /* 0x0000000700037c45 */ /* 0x002fe20008201000 */
[----:B------:R-:W1:Y:S01]  /*0f90*/  S2UR UR36, SR_CTAID.Z ;  /* 0x00000000002479c3 */ /* 0x000e620000002700 */
[----:B------:R-:W1:Y:S03]  /*0fa0*/  LDCU UR27, c[0x0][0xb30] ;  /* 0x00016600ff1b77ac */ /* 0x000e660008000800 */
[----:B--2---:R-:W-:Y:S01]  /*0fb0*/  FMUL R3, R3, UR5 ;  /* 0x0000000503037c20 */ /* 0x004fe20008400000 */
[----:B------:R-:W-:Y:S01]  /*0fc0*/  UMOV UR16, UR7 ;  /* 0x0000000700107c82 */ /* 0x000fe20008000000 */
[----:B----4-:R-:W-:Y:S01]  /*0fd0*/  UISETP.GE.AND UP2, UPT, UR21, 0x1, UPT ;  /* 0x000000011500788c */ /* 0x010fe2000bf46270 */
[----:B------:R-:W-:Y:S01]  /*0fe0*/  I2FP.F32.U32 R2, UR8 ;  /* 0x0000000800027c45 */ /* 0x000fe20008201000 */
[----:B------:R-:W-:-:S02]  /*0ff0*/  UMOV UR20, UR8 ;  /* 0x0000000800147c82 */ /* 0x000fc40008000000 */
[----:B------:R-:W2:Y:S02]  /*1000*/  F2I.U32.TRUNC.NTZ R3, R3 ;  /* 0x0000000300037305 */ /* 0x000ea4000020f000 */
[----:B---3--:R-:W-:Y:S01]  /*1010*/  FMUL R2, R2, UR4 ;  /* 0x0000000402027c20 */ /* 0x008fe20008400000 */
[----:B------:R-:W-:-:S05]  /*1020*/  USHF.L.U32 UR28, UR10, 0xc, URZ ;  /* 0x0000000c0a1c7899 */ /* 0x000fca00080006ff */
[----:B------:R-:W3:Y:S01]  /*1030*/  F2I.U32.TRUNC.NTZ R2, R2 ;  /* 0x0000000200027305 */ /* 0x000ee2000020f000 */
[----:B--2---:R-:W-:Y:S02]  /*1040*/  R2UR UR4, R3 ;  /* 0x00000000030472ca */ /* 0x004fe400000e0000 */
[----:B---3--:R-:W-:Y:S02]  /*1050*/  R2UR UR6, R2 ;  /* 0x00000000020672ca */ /* 0x008fe400000e0000 */
[----:B------:R-:W-:-:S09]  /*1060*/  PRMT R2, RZ, 0x7610, R2 ;  /* 0x00007610ff027816 */ /* 0x000fd20000000002 */
[----:B------:R-:W-:-:S04]  /*1070*/  UIADD3 UR5, UPT, UPT, -UR4, URZ, URZ ;  /* 0x000000ff04057290 */ /* 0x000fc8000fffe1ff */
[----:B------:R-:W-:Y:S02]  /*1080*/  UIMAD UR5, UR9, UR5, UR7 ;  /* 0x00000005090572a4 */ /* 0x000fe4000f8e0207 */
[----:B------:R-:W-:-:S04]  /*1090*/  UIADD3 UR4, UPT, UPT, -UR6, URZ, URZ ;  /* 0x000000ff06047290 */ /* 0x000fc8000fffe1ff */
[----:B------:R-:W-:Y:S01]  /*10a0*/  IMAD.U32 R160, RZ, RZ, UR5 ;  /* 0x00000005ffa07e24 */ /* 0x000fe2000f8e00ff */
[----:B------:R-:W-:Y:S01]  /*10b0*/  UIMAD UR59, UR59, UR4, UR8 ;  /* 0x000000043b3b72a4 */ /* 0x000fe2000f8e0208 */
[----:B-1----:R-:W-:Y:S11]  /*10c0*/  BRA.U UP4, `(.L_x_17) ;  /* 0x0000000104287547 */ /* 0x002ff6000b800000 */
[----:B------:R-:W-:Y:S01]  /*10d0*/  R2UR UR4, R160 ;  /* 0x00000000a00472ca */ /* 0x000fe200000e0000 */
[----:B------:R-:W-:Y:S02]  /*10e0*/  UISETP.NE.AND UP0, UPT, UR59, URZ, UPT ;  /* 0x000000ff3b00728c */ /* 0x000fe4000bf05270 */
[----:B------:R-:W-:-:S10]  /*10f0*/  UISETP.NE.AND UP1, UPT, UR59, 0x1, UPT ;  /* 0x000000013b00788c */ /* 0x000fd4000bf25270 */
[----:B------:R-:W-:-:S04]  /*1100*/  UISETP.EQ.OR UP0, UPT, UR4, URZ, !UP0 ;  /* 0x000000ff0400728c */ /* 0x000fc8000c702670 */
[----:B------:R-:W-:Y:S02]  /*1110*/  USEL UR5, URZ, 0x1, !UP0 ;  /* 0x00000001ff057887 */ /* 0x000fe4000c000000 */
[----:B------:R-:W-:Y:S02]  /*1120*/  UISETP.NE.AND UP0, UPT, UR4, URZ, UPT ;  /* 0x000000ff0400728c */ /* 0x000fe4000bf05270 */
[----:B------:R-:W-:-:S04]  /*1130*/  USEL UR4, URZ, 0x2, UP1 ;  /* 0x00000002ff047887 */ /* 0x000fc80008800000 */
[----:B------:R-:W-:-:S04]  /*1140*/  USEL UR4, UR4, 0x2, UP0 ;  /* 0x0000000204047887 */ /* 0x000fc80008000000 */
[----:B------:R-:W-:-:S06]  /*1150*/  UIADD3 UR4, UPT, UPT, UR5, UR4, URZ ;  /* 0x0000000405047290 */ /* 0x000fcc000fffe0ff */
[----:B------:R-:W-:Y:S02]  /*1160*/  MOV R2, UR4 ;  /* 0x0000000400027c02 */ /* 0x000fe40008000f00 */
.L_x_17:
[----:B------:R-:W-:Y:S05]  /*1170*/  BRA.U !UP2, `(.L_x_18) ;  /* 0x000000010ad47547 */ /* 0x000fea000b800000 */
[----:B------:R-:W1:Y:S01]  /*1180*/  LDCU.128 UR12, c[0x0][0xb10] ;  /* 0x00016200ff0c77ac */ /* 0x000e620008000c00 */
[----:B------:R-:W2:Y:S01]  /*1190*/  LDCU UR6, c[0x0][0x370] ;  /* 0x00006e00ff0677ac */ /* 0x000ea20008000800 */
[----:B------:R-:W3:Y:S01]  /*11a0*/  LDCU UR5, c[0x0][0x374] ;  /* 0x00006e80ff0577ac */ /* 0x000ee20008000800 */
[----:B------:R-:W4:Y:S01]  /*11b0*/  LDCU UR26, c[0x0][0xb0c] ;  /* 0x00016180ff1a77ac */ /* 0x000f220008000800 */
[----:B------:R-:W4:Y:S01]  /*11c0*/  LDCU UR4, c[0x0][0xb20] ;  /* 0x00016400ff0477ac */ /* 0x000f220008000800 */
[----:B------:R-:W4:Y:S01]  /*11d0*/  LDCU.64 UR8, c[0x0][0xb28] ;  /* 0x00016500ff0877ac */ /* 0x000f220008000a00 */
[----:B-1----:R-:W-:Y:S02]  /*11e0*/  UISETP.NE.AND UP0, UPT, UR14, 0x1, UPT ;  /* 0x000000010e00788c */ /* 0x002fe4000bf05270 */
[----:B---3--:R-:W-:Y:S02]  /*11f0*/  UIMAD.WIDE.U32 UR10, UR5, UR15, URZ ;  /* 0x0000000f050a72a5 */ /* 0x008fe4000f8e00ff */
[----:B--2---:R-:W-:-:S02]  /*1200*/  UIMAD.WIDE.U32 UR22, UR6, UR12, URZ ;  /* 0x0000000c061672a5 */ /* 0x004fc4000f8e00ff */
[----:B----4-:R-:W-:Y:S02]  /*1210*/  UISETP.NE.AND UP1, UPT, UR26, 0x1, UPT ;  /* 0x000000011a00788c */ /* 0x010fe4000bf25270 */
[----:B------:R-:W-:Y:S01]  /*1220*/  UISETP.NE.AND UP2, UPT, UR21, 0x1, UPT ;  /* 0x000000011500788c */ /* 0x000fe2000bf45270 */
[----:B------:R-:W-:Y:S02]  /*1230*/  UMOV UR10, UR11 ;  /* 0x0000000b000a7c82 */ /* 0x000fe40008000000 */
[----:B------:R-:W-:Y:S01]  /*1240*/  UMOV UR22, UR23 ;  /* 0x0000001700167c82 */ /* 0x000fe20008000000 */
[----:B------:R-:W-:Y:S02]  /*1250*/  @UP0 USHF.R.U32.HI UR5, URZ, UR4, UR10 ;  /* 0x00000004ff050299 */ /* 0x000fe4000801160a */
[----:B------:R-:W-:Y:S02]  /*1260*/  UIMAD.WIDE.U32 UR24, UR20, UR15, URZ ;  /* 0x0000000f141872a5 */ /* 0x000fe4000f8e00ff */
[----:B------:R-:W-:-:S02]  /*1270*/  UIMAD.WIDE.U32 UR10, UR5, UR8, URZ ;  /* 0x00000008050a72a5 */ /* 0x000fc4000f8e00ff */
[----:B------:R-:W-:Y:S02]  /*1280*/  @UP1 USHF.R.U32.HI UR6, URZ, UR13, UR22 ;  /* 0x0000000dff061299 */ /* 0x000fe40008011616 */
[----:B------:R-:W-:Y:S02]  /*1290*/  UIMAD.WIDE.U32 UR18, UR16, UR12, URZ ;  /* 0x0000000c101272a5 */ /* 0x000fe4000f8e00ff */
[----:B------:R-:W-:Y:S01]  /*12a0*/  UIMAD.WIDE.U32 UR22, UR6, UR8, URZ ;  /* 0x00000008061672a5 */ /* 0x000fe2000f8e00ff */
[----:B------:R-:W-:Y:S01]  /*12b0*/  UMOV UR24, UR25 ;  /* 0x0000001900187c82 */ /* 0x000fe20008000000 */
[----:B------:R-:W-:Y:S01]  /*12c0*/  UMOV UR10, UR11 ;  /* 0x0000000b000a7c82 */ /* 0x000fe20008000000 */
[----:B------:R-:W-:Y:S02]  /*12d0*/  USHF.R.U32.HI UR24, URZ, UR4, UR24 ;  /* 0x00000004ff187299 */ /* 0x000fe40008011618 */
[----:B------:R-:W-:Y:S02]  /*12e0*/  @UP2 USHF.R.U32.HI UR5, URZ, UR9, UR10 ;  /* 0x00000009ff052299 */ /* 0x000fe4000801160a */
[----:B------:R-:W-:Y:S01]  /*12f0*/  UMOV UR7, UR23 ;  /* 0x0000001700077c82 */ /* 0x000fe20008000000 */
[----:B------:R-:W-:Y:S01]  /*1300*/  UMOV UR18, UR19 ;  /* 0x0000001300127c82 */ /* 0x000fe20008000000 */
[----:B------:R-:W-:-:S02]  /*1310*/  @UP2 USHF.R.U32.HI UR6, URZ, UR9, UR7 ;  /* 0x00000009ff062299 */ /* 0x000fc40008011607 */
[----:B------:R-:W-:Y:S02]  /*1320*/  USHF.R.U32.HI UR18, URZ, UR13, UR18 ;  /* 0x0000000dff127299 */ /* 0x000fe40008011612 */
[----:B------:R-:W-:Y:S02]  /*1330*/  USEL UR4, UR20, UR24, !UP0 ;  /* 0x0000001814047287 */ /* 0x000fe4000c000000 */
[----:B------:R-:W-:Y:S02]  /*1340*/  UIMAD UR7, UR5, UR21, URZ ;  /* 0x00000015050772a4 */ /* 0x000fe4000f8e02ff */
[----:B------:R-:W-:Y:S02]  /*1350*/  USEL UR5, UR16, UR18, !UP1 ;  /* 0x0000001210057287 */ /* 0x000fe4000c800000 */
[----:B------:R-:W-:Y:S02]  /*1360*/  UIMAD UR12, UR6, UR21, URZ ;  /* 0x00000015060c72a4 */ /* 0x000fe4000f8e02ff */
[----:B------:R-:W-:-:S02]  /*1370*/  UISETP.GE.AND UP0, UPT, UR4, UR7, UPT ;  /* 0x000000070400728c */ /* 0x000fc4000bf06270 */
[----:B------:R-:W-:Y:S02]  /*1380*/  UIMAD.WIDE.U32 UR10, UR4, UR8, URZ ;  /* 0x00000008040a72a5 */ /* 0x000fe4000f8e00ff */
[----:B------:R-:W-:Y:S02]  /*1390*/  UISETP.GE.OR UP0, UPT, UR5, UR12, UP0 ;  /* 0x0000000c0500728c */ /* 0x000fe40008706670 */
[----:B------:R-:W-:Y:S02]  /*13a0*/  UIMAD.WIDE.U32 UR12, UR5, UR8, URZ ;  /* 0x00000008050c72a5 */ /* 0x000fe4000f8e00ff */
[----:B------:R-:W-:Y:S01]  /*13b0*/  UIADD3 UR10, UPT, UPT, -UR4, URZ, URZ ;  /* 0x000000ff040a7290 */ /* 0x000fe2000fffe1ff */
[----:B------:R-:W-:Y:S01]  /*13c0*/  UMOV UR8, UR11 ;  /* 0x0000000b00087c82 */ /* 0x000fe20008000000 */
[----:B------:R-:W-:Y:S02]  /*13d0*/  UIADD3 UR11, UPT, UPT, -UR5, URZ, URZ ;  /* 0x000000ff050b7290 */ /* 0x000fe4000fffe1ff */
[----:B------:R-:W-:-:S03]  /*13e0*/  USHF.R.U32.HI UR8, URZ, UR9, UR8 ;  /* 0x00000009ff087299 */ /* 0x000fc60008011608 */
[----:B------:R-:W-:Y:S01]  /*13f0*/  @!UP0 UMOV UR7, UR13 ;  /* 0x0000000d00078c82 */ /* 0x000fe20008000000 */
[----:B------:R-:W-:Y:S02]  /*1400*/  UIMAD UR20, UR14, UR10, UR20 ;  /* 0x0000000a0e1472a4 */ /* 0x000fe4000f8e0214 */
[----:B------:R-:W-:Y:S02]  /*1410*/  USEL UR8, UR4, UR8, !UP2 ;  /* 0x0000000804087287 */ /* 0x000fe4000d000000 */
[----:B------:R-:W-:Y:S02]  /*1420*/  @!UP0 USHF.R.U32.HI UR7, URZ, UR9, UR7 ;  /* 0x00000009ff078299 */ /* 0x000fe40008011607 */
[----:B------:R-:W-:Y:S02]  /*1430*/  UIADD3 UR9, UPT, UPT, -UR8, URZ, URZ ;  /* 0x000000ff08097290 */ /* 0x000fe4000fffe1ff */
[----:B------:R-:W-:Y:S02]  /*1440*/  @!UP0 USEL UR7, UR5, UR7, !UP2 ;  /* 0x0000000705078287 */ /* 0x000fe4000d000000 */
[----:B------:R-:W-:-:S02]  /*1450*/  UIMAD UR9, UR21, UR9, UR4 ;  /* 0x00000009150972a4 */ /* 0x000fc4000f8e0204 */
[----:B------:R-:W-:Y:S02]  /*1460*/  @!UP0 UIADD3 UR8, UPT, UPT, UR8, -UR7, URZ ;  /* 0x8000000708088290 */ /* 0x000fe4000fffe0ff */
[----:B------:R-:W-:Y:S02]  /*1470*/  @!UP0 UIMAD UR6, UR9, UR6, UR7 ;  /* 0x00000006090682a4 */ /* 0x000fe4000f8e0207 */
[----:B------:R-:W-:Y:S02]  /*1480*/  @!UP0 UIMAD UR4, UR8, UR21, UR5 ;  /* 0x00000015080482a4 */ /* 0x000fe4000f8e0205 */
[----:B------:R-:W-:Y:S02]  /*1490*/  UIMAD UR16, UR26, UR11, UR16 ;  /* 0x0000000b1a1072a4 */ /* 0x000fe4000f8e0210 */
[----:B------:R-:W-:Y:S01]  /*14a0*/  UIMAD UR20, UR4, UR14, UR20 ;  /* 0x0000000e041472a4 */ /* 0x000fe2000f8e0214 */
[----:B------:R-:W-:Y:S02]  /*14b0*/  @!UP0 UMOV UR5, UR6 ;  /* 0x0000000600058c82 */ /* 0x000fe40008000000 */
[----:B------:R-:W-:-:S12]  /*14c0*/  UIMAD UR16, UR5, UR26, UR16 ;  /* 0x0000001a051072a4 */ /* 0x000fd8000f8e0210 */
.L_x_18:
[----:B------:R-:W-:Y:S02]  /*14d0*/  UISETP.NE.AND UP1, UPT, UR27, 0x1, UPT ;  /* 0x000000011b00788c */ /* 0x000fe4000bf25270 */
[----:B------:R-:W-:Y:S02]  /*14e0*/  UISETP.NE.AND UP0, UPT, UR17, 0x2, UPT ;  /* 0x000000021100788c */ /* 0x000fe4000bf05270 */
[----:B------:R-:W-:-:S05]  /*14f0*/  ULOP3.LUT UR28, UR28, 0x1000, URZ, 0xc0, !UPT ;  /* 0x000010001c1c7892 */ /* 0x000fca000f8ec0ff */
[----:B------:R-:W-:Y:S07]  /*1500*/  BRA.U UP1, `(.L_x_19) ;  /* 0x0000000101447547 */ /* 0x000fee000b800000 */
[----:B------:R-:W1:Y:S01]  /*1510*/  LDCU.128 UR8, c[0x0][0xb10] ;  /* 0x00016200ff0877ac */ /* 0x000e620008000c00 */
[----:B------:R-:W2:Y:S01]  /*1520*/  LDCU UR12, c[0x0][0xb0c] ;  /* 0x00016180ff0c77ac */ /* 0x000ea20008000800 */
[----:B------:R-:W3:Y:S01]  /*1530*/  LDCU UR13, c[0x0][0xb20] ;  /* 0x00016400ff0d77ac */ /* 0x000ee20008000800 */
[----:B-1----:R-:W-:Y:S02]  /*1540*/  UIMAD.WIDE.U32 UR6, UR16, UR8, URZ ;  /* 0x00000008100672a5 */ /* 0x002fe4000f8e00ff */
[----:B------:R-:W-:Y:S02]  /*1550*/  UIMAD.WIDE.U32 UR4, UR20, UR11, URZ ;  /* 0x0000000b140472a5 */ /* 0x000fe4000f8e00ff */
[----:B--2---:R-:W-:Y:S02]  /*1560*/  UISETP.NE.AND UP2, UPT, UR12, 0x1, UPT ;  /* 0x000000010c00788c */ /* 0x004fe4000bf45270 */
[----:B------:R-:W-:Y:S01]  /*1570*/  UISETP.NE.AND UP1, UPT, UR10, 0x1, UPT ;  /* 0x000000010a00788c */ /* 0x000fe2000bf25270 */
[----:B------:R-:W-:-:S02]  /*1580*/  UMOV UR6, UR7 ;  /* 0x0000000700067c82 */ /* 0x000fc40008000000 */
[----:B------:R-:W-:Y:S01]  /*1590*/  UMOV UR4, UR5 ;  /* 0x0000000500047c82 */ /* 0x000fe20008000000 */
[----:B------:R-:W-:Y:S02]  /*15a0*/  USHF.R.U32.HI UR6, URZ, UR9, UR6 ;  /* 0x00000009ff067299 */ /* 0x000fe40008011606 */
[----:B---3--:R-:W-:Y:S02]  /*15b0*/  USHF.R.U32.HI UR4, URZ, UR13, UR4 ;  /* 0x0000000dff047299 */ /* 0x008fe40008011604 */
[----:B------:R-:W-:Y:S02]  /*15c0*/  USEL UR5, UR16, UR6, !UP2 ;  /* 0x0000000610057287 */ /* 0x000fe4000d000000 */
[----:B------:R-:W-:-:S04]  /*15d0*/  USEL UR4, UR20, UR4, !UP1 ;  /* 0x0000000414047287 */ /* 0x000fc8000c800000 */
[----:B------:R-:W-:Y:S02]  /*15e0*/  UIADD3 UR6, UPT, UPT, UR5, -UR4, URZ ;  /* 0x8000000405067290 */ /* 0x000fe4000fffe0ff */
[----:B------:R-:W-:Y:S02]  /*15f0*/  UIADD3 UR4, UPT, UPT, -UR5, UR4, URZ ;  /* 0x0000000405047290 */ /* 0x000fe4000fffe1ff */
[----:B------:R-:W-:Y:S02]  /*1600*/  UIMAD UR20, UR6, UR10, UR20 ;  /* 0x0000000a061472a4 */ /* 0x000fe4000f8e0214 */
[----:B------:R-:W-:-:S12]  /*1610*/  UIMAD UR16, UR4, UR12, UR16 ;  /* 0x0000000c041072a4 */ /* 0x000fd8000f8e0210 */
.L_x_19:
[----:B------:R-:W-:Y:S05]  /*1620*/  BRA.U !UP5, `(.L_x_20) ;  /* 0x000000010d0c7547 */ /* 0x000fea000b800000 */
[----:B------:R-:W-:Y:S01]  /*1630*/  UCGABAR_WAIT ;  /* 0x0000000000007dc7 */ /* 0x000fe20008000000 */
[----:B------:R-:W-:Y:S01]  /*1640*/  CCTL.IVALL ;  /* 0x00000000ff00798f */ /* 0x000fe20002000000 */
[----:B------:R-:W-:Y:S05]  /*1650*/  BRA `(.L_x_21) ;  /* 0x0000000000047947 */ /* 0x000fea0003800000 */
.L_x_20:
[----:B------:R-:W-:Y:S06]  /*1660*/  BAR.SYNC.DEFER_BLOCKING 0x0 ;  /* 0x0000000000007b1d */ /* 0x000fec0000010000 */
.L_x_21:
[----:B------:R-:W-:Y:S05]  /*1670*/  BRA.U UP0, `(.L_x_22) ;  /* 0x0000001500247547 */ /* 0x000fea000b800000 */
[----:B------:R-:W1:Y:S01]  /*1680*/  LDCU UR6, c[0x0][0x38c] ;  /* 0x00007180ff0677ac */ /* 0x000e620008000800 */
[----:B------:R-:W2:Y:S01]  /*1690*/  S2UR UR8, SR_CgaCtaId ;  /* 0x00000000000879c3 */ /* 0x000ea20000008800 */
[----:B------:R-:W-:Y:S01]  /*16a0*/  PLOP3.LUT P1, PT, PT, PT, UP3, 0x80, 0x8 ;  /* 0x000000000008781c */ /* 0x000fe20003f2f038 */
[----:B------:R-:W-:Y:S01]  /*16b0*/  IMAD.MOV.U32 R12, RZ, RZ, 0x1 ;  /* 0x00000001ff0c7424 */ /* 0x000fe200078e00ff */
[----:B------:R-:W-:Y:S01]  /*16c0*/  UMOV UR7, 0x400 ;  /* 0x0000040000077882 */ /* 0x000fe20000000000 */
[----:B------:R-:W-:Y:S01]  /*16d0*/  UISETP.NE.AND UP1, UPT, UR17, URZ, UPT ;  /* 0x000000ff1100728c */ /* 0x000fe2000bf25270 */
[----:B------:R-:W-:Y:S02]  /*16e0*/  ISETP.EQ.OR P2, PT, R0, RZ, P3 ;  /* 0x000000ff0000720c */ /* 0x000fe40001f42670 */
[----:B------:R-:W-:Y:S02]  /*16f0*/  CS2R R10, SRZ ;  /* 0x00000000000a7805 */ /* 0x000fe4000001ff00 */
[----:B------:R-:W-:Y:S01]  /*1700*/  PLOP3.LUT P1, PT, P1, PT, PT, 0x8, 0x80 ;  /* 0x000000000080781c */ /* 0x000fe20000f2e170 */
[----:B------:R-:W-:Y:S01]  /*1710*/  IMAD.MOV.U32 R9, RZ, RZ, RZ ;  /* 0x000000ffff097224 */ /* 0x000fe200078e00ff */
[----:B------:R-:W3:Y:S01]  /*1720*/  LDCU UR40, c[0x0][0x370] ;  /* 0x00006e00ff2877ac */ /* 0x000ee20008000800 */
[----:B------:R-:W-:Y:S01]  /*1730*/  IMAD.MOV.U32 R8, RZ, RZ, 0x1 ;  /* 0x00000001ff087424 */ /* 0x000fe200078e00ff */
[----:B------:R-:W4:Y:S01]  /*1740*/  LDCU.64 UR26, c[0x0][0x348] ;  /* 0x00006900ff1a77ac */ /* 0x000f220008000a00 */
[----:B-1----:R-:W-:-:S02]  /*1750*/  UIADD3 UR5, UPT, UPT, UR6, 0x3f, URZ ;  /* 0x0000003f06057890 */ /* 0x002fc4000fffe0ff */
[----:B------:R-:W-:Y:S02]  /*1760*/  USHF.R.U32.HI UR45, URZ, 0x6, UR28 ;  /* 0x00000006ff2d7899 */ /* 0x000fe4000801161c */
[----:B------:R-:W-:Y:S02]  /*1770*/  USHF.R.S32.HI UR4, URZ, 0x1f, UR5 ;  /* 0x0000001fff047899 */ /* 0x000fe40008011405 */
[----:B------:R-:W-:Y:S02]  /*1780*/  UIADD3 UR46, UPT, UPT, UR6, 0x7e, URZ ;  /* 0x0000007e062e7890 */ /* 0x000fe4000fffe0ff */
[----:B------:R-:W-:Y:S02]  /*1790*/  ULEA.HI UR4, UR4, UR5, URZ, 0x6 ;  /* 0x0000000504047291 */ /* 0x000fe4000f8f30ff */
[----:B--2---:R-:W-:Y:S02]  /*17a0*/  ULEA UR7, UR8, UR7, 0x18 ;  /* 0x0000000708077291 */ /* 0x004fe4000f8ec0ff */
[----:B------:R-:W-:-:S02]  /*17b0*/  USHF.R.S32.HI UR43, URZ, 0x6, UR4 ;  /* 0x00000006ff2b7899 */ /* 0x000fc40008011404 */
[----:B------:R-:W-:Y:S02]  /*17c0*/  UIADD3 UR4, UPT, UPT, UR6, -0x1, URZ ;  /* 0xffffffff06047890 */ /* 0x000fe4000fffe0ff */
[----:B------:R-:W-:Y:S02]  /*17d0*/  UISETP.LT.U32.AND UP0, UPT, UR43, 0x7, UPT ;  /* 0x000000072b00788c */ /* 0x000fe4000bf01070 */
[----:B------:R-:W-:Y:S02]  /*17e0*/  UISETP.GE.U32.AND UP2, UPT, UR4, -0x7f, UPT ;  /* 0xffffff810400788c */ /* 0x000fe4000bf46070 */
[----:B------:R-:W-:Y:S01]  /*17f0*/  USEL UR41, UR43, 0x7, UP0 ;  /* 0x000000072b297887 */ /* 0x000fe20008000000 */
[----:B------:R-:W1:Y:S03]  /*1800*/  LDCU UR39, c[0x0][0x374] ;  /* 0x00006e80ff2777ac */ /* 0x000e660008000800 */
[----:B------:R-:W-:-:S02]  /*1810*/  UIADD3 UR21, UPT, UPT, UR41, -0x1, URZ ;  /* 0xffffffff29157890 */ /* 0x000fc4000fffe0ff */
[----:B------:R-:W-:-:S03]  /*1820*/  USEL UR24, UR48, 0x2, UP1 ;  /* 0x0000000230187887 */ /* 0x000fc60008800000 */
[----:B------:R-:W-:Y:S02]  /*1830*/  @UP2 UIADD3 UR21, UPT, UPT, UR41, URZ, URZ ;  /* 0x000000ff29152290 */ /* 0x000fe4000fffe0ff */
[----:B------:R-:W-:Y:S02]  /*1840*/  UIADD3 UR29, UPT, UPT, UR7, 0xc400, UR28 ;  /* 0x0000c400071d7890 */ /* 0x000fe4000fffe01c */
[----:B------:R-:W-:Y:S02]  /*1850*/  UIADD3 UR44, UPT, UPT, UR43, -UR41, URZ ;  /* 0x800000292b2c7290 */ /* 0x000fe4000fffe0ff */
[----:B------:R-:W-:Y:S01]  /*1860*/  UIADD3 UR21, UPT, UPT, UR21, 0x1, URZ ;  /* 0x0000000115157890 */ /* 0x000fe2000fffe0ff */
[----:B---34-:R-:W-:-:S11]  /*1870*/  UMOV UR5, URZ ;  /* 0x000000ff00057c82 */ /* 0x018fd60008000000 */
.L_x_42:
[----:B------:R-:W2:Y:S02]  /*1880*/  S2UR UR4, SR_CgaCtaId ;  /* 0x00000000000479c3 */ /* 0x000ea40000008800 */
[----:B--2---:R-:W-:-:S09]  /*1890*/  UISETP.NE.AND UP0, UPT, UR4, URZ, UPT ;  /* 0x000000ff0400728c */ /* 0x004fd2000bf05270 */
[----:B-1----:R-:W-:Y:S05]  /*18a0*/  BRA.U UP0, `(.L_x_23) ;  /* 0x0000000100287547 */ /* 0x002fea000b800000 */
[----:B------:R-:W-:Y:S02]  /*18b0*/  LEA R0, R9, UR7, 0x3 ;  /* 0x0000000709007c11 */ /* 0x000fe4000f8e18ff */
[----:B------:R-:W-:-:S04]  /*18c0*/  SHF.L.U32 R3, R8, 0x1f, RZ ;  /* 0x0000001f08037819 */ /* 0x000fc800000006ff */
[----:B------:R-:W2:Y:S02]  /*18d0*/  SYNCS.PHASECHK.TRANS64.TRYWAIT P0, [R0+URZ+0x110], R3 ;  /* 0x00011003000075a7 */ /* 0x000ea400080011ff */
[----:B--2---:R-:W-:Y:S05]  /*18e0*/  @!P0 BRA `(.L_x_24) ;  /* 0x0000009c00c88947 */ /* 0x004fea0003800000 */
.L_x_136:
[----:B------:R3:W-:Y:S01]  /*18f0*/  SYNCS.ARRIVE.TRANS64.A1T0 RZ, [R0+URZ+0x100], RZ ;  /* 0x000100ff00ff79a7 */ /* 0x0007e200081000ff */
[----:B------:R-:W-:-:S05]  /*1900*/  VIADD R9, R9, 0x1 ;  /* 0x0000000109097836 */ /* 0x000fca0000000000 */
[----:B------:R-:W-:-:S04]  /*1910*/  ISETP.NE.AND P0, PT, R9, 0x2, PT ;  /* 0x000000020900780c */ /* 0x000fc80003f05270 */
[----:B--2---:R-:W-:Y:S02]  /*1920*/  SEL R3, RZ, 0x1, P0 ;  /* 0x00000001ff037807 */ /* 0x004fe40000000000 */
[----:B------:R-:W-:Y:S02]  /*1930*/  SEL R9, R9, RZ, P0 ;  /* 0x000000ff09097207 */ /* 0x000fe40000000000 */
[----:B------:R-:W-:-:S07]  /*1940*/  LOP3.LUT R8, R8, R3, RZ, 0x3c, !PT ;  /* 0x0000000308087212 */ /* 0x000fce00078e3cff */
.L_x_23:
[----:B------:R-:W-:Y:S01]  /*1950*/  ULEA UR4, UR5, UR7, 0x3 ;  /* 0x0000000705047291 */ /* 0x000fe2000f8e18ff */
[----:B---3--:R-:W-:Y:S01]  /*1960*/  SHF.L.U32 R0, R12, 0x1f, RZ ;  /* 0x0000001f0c007819 */ /* 0x008fe200000006ff */
[----:B------:R-:W-:Y:S02]  /*1970*/  UISETP.GE.U32.AND UP0, UPT, UR46, 0x7f, UPT ;  /* 0x0000007f2e00788c */ /* 0x000fe4000bf06070 */
[----:B------:R-:W-:Y:S02]  /*1980*/  USHF.L.U32 UR11, UR20, 0x8, URZ ;  /* 0x00000008140b7899 */ /* 0x000fe400080006ff */
[----:B------:R-:W-:Y:S01]  /*1990*/  ULEA UR35, UR16, UR45, 0x7 ;  /* 0x0000002d10237291 */ /* 0x000fe2000f8e38ff */
[----:B------:R-:W-:Y:S02]  /*19a0*/  UMOV UR13, URZ ;  /* 0x000000ff000d7c82 */ /* 0x000fe40008000000 */
[----:B------:R2:W3:Y:S02]  /*19b0*/  SYNCS.PHASECHK.TRANS64.TRYWAIT P0, [UR4+0x38], R0 ;  /* 0x00003800ff0075a7 */ /* 0x0004e40008001104 */
[----:B------:R-:W-:Y:S07]  /*19c0*/  BRA.U !UP0, `(.L_x_25) ;  /* 0x0000000108bc7547 */ /* 0x000fee000b800000 */
[----:B------:R-:W-:Y:S01]  /*19d0*/  UMOV UR6, URZ ;  /* 0x000000ff00067c82 */ /* 0x000fe20008000000 */
[----:B------:R-:W-:-:S05]  /*19e0*/  UMOV UR4, UR5 ;  /* 0x0000000500047c82 */ /* 0x000fca0008000000 */
.L_x_31:
[----:B------:R-:W-:Y:S01]  /*19f0*/  ULEA UR33, UR4, UR7, 0x3 ;  /* 0x0000000704217291 */ /* 0x000fe2000f8e18ff */
[----:B---3--:R-:W-:Y:S01]  /*1a00*/  @!P3 MOV R2, 0x6000 ;  /* 0x000060000002b802 */ /* 0x008fe20000000f00 */
[----:B-1-3--:R-:W-:Y:S10]  /*1a10*/  @P0 BRA `(.L_x_26) ;  /* 0x00000000000c0947 */ /* 0x00aff40003800000 */
[----:B------:R-:W-:-:S04]  /*1a20*/  SHF.L.U32 R3, R12, 0x1f, RZ ;  /* 0x0000001f0c037819 */ /* 0x000fc800000006ff */
[----:B------:R-:W3:Y:S02]  /*1a30*/  SYNCS.PHASECHK.TRANS64.TRYWAIT P0, [UR33+0x38], R3 ;  /* 0x00003803ff0075a7 */ /* 0x000ee40008001121 */
[----:B---3--:R-:W-:Y:S05]  /*1a40*/  @!P0 BRA `(.L_x_27) ;  /* 0x0000009c00848947 */ /* 0x008fea0003800000 */
.L_x_26:
[----:B------:R3:W-:Y:S01]  /*1a50*/  @!P3 SYNCS.ARRIVE.TRANS64 RZ, [UR33], R2 ;  /* 0x00000002ffffb9a7 */ /* 0x0007e20008000021 */
[----:B------:R-:W-:-:S04]  /*1a60*/  ULOP3.LUT UR5, UR24, 0x2, URZ, 0xfc, !UPT ;  /* 0x0000000218057892 */ /* 0x000fc8000f8efcff */
[----:B------:R-:W-:-:S09]  /*1a70*/  UISETP.NE.AND UP0, UPT, UR5, 0x2, UPT ;  /* 0x000000020500788c */ /* 0x000fd2000bf05270 */
[----:B------:R-:W-:Y:S05]  /*1a80*/  BRA.U UP0, `(.L_x_28) ;  /* 0x0000000100047547 */ /* 0x000fea000b800000 */
[----:B-1----:R-:W-:Y:S05]  /*1a90*/  BPT.TRAP 0x1 ;  /* 0x000000040000795c */ /* 0x002fea0000300000 */
.L_x_28:
[----:B------:R-:W-:Y:S04]  /*1aa0*/  BSSY.RECONVERGENT B0, `(.L_x_29) ;  /* 0x0000003000007945 */ /* 0x000fe80003800200 */
[----:B------:R-:W-:Y:S05]  /*1ab0*/  @P2 BRA `(.L_x_30) ;  /* 0x0000000000042947 */ /* 0x000fea0003800000 */
[----:B-1----:R-:W-:Y:S05]  /*1ac0*/  BPT.TRAP 0x1 ;  /* 0x000000040000795c */ /* 0x002fea0000300000 */
.L_x_30:
[----:B-1----:R-:W-:Y:S05]  /*1ad0*/  BSYNC.RECONVERGENT B0 ;  /* 0x0000000000007941 */ /* 0x002fea0003800200 */
.L_x_29:
[----:B------:R-:W-:Y:S02]  /*1ae0*/  UIADD3 UR5, UPT, UPT, UR4, 0x1, URZ ;  /* 0x0000000104057890 */ /* 0x000fe4000fffe0ff */
[----:B------:R-:W-:Y:S02]  /*1af0*/  ULEA UR32, UR4, UR28, 0xd ;  /* 0x0000001c04207291 */ /* 0x000fe4000f8e68ff */
[----:B------:R-:W-:Y:S02]  /*1b00*/  UISETP.NE.AND UP0, UPT, UR5, 0x7, UPT ;  /* 0x000000070500788c */ /* 0x000fe4000bf05270 */
[----:B------:R-:W-:Y:S02]  /*1b10*/  UIADD3 UR16, UP1, UPT, UR26, 0x80, URZ ;  /* 0x000000801a107890 */ /* 0x000fe4000ff3e0ff */
[----:B------:R-:W-:Y:S02]  /*1b20*/  USEL UR9, URZ, 0x1, UP0 ;  /* 0x00000001ff097887 */ /* 0x000fe40008000000 */
[----:B------:R-:W-:-:S02]  /*1b30*/  USEL UR5, UR5, URZ, UP0 ;  /* 0x000000ff05057287 */ /* 0x000fc40008000000 */
[----:B------:R-:W-:Y:S02]  /*1b40*/  UIADD3 UR14, UP0, UPT, UR26, 0x180, URZ ;  /* 0x000001801a0e7890 */ /* 0x000fe4000ff1e0ff */
[----:B------:R-:W-:Y:S01]  /*1b50*/  ULEA UR8, UR5, UR7, 0x3 ;  /* 0x0000000705087291 */ /* 0x000fe2000f8e18ff */
[----:B------:R-:W-:Y:S01]  /*1b60*/  LOP3.LUT R12, R12, UR9, RZ, 0x3c, !PT ;  /* 0x000000090c0c7c12 */ /* 0x000fe2000f8e3cff */
[----:B------:R-:W-:Y:S02]  /*1b70*/  USHF.L.U32 UR34, UR6, 0x6, URZ ;  /* 0x0000000606227899 */ /* 0x000fe400080006ff */
[----:B------:R-:W-:Y:S01]  /*1b80*/  UIADD3.X UR17, UPT, UPT, URZ, UR27, URZ, UP1, !UPT ;  /* 0x0000001bff117290 */ /* 0x000fe20008ffe4ff */
[----:B--2---:R-:W-:Y:S01]  /*1b90*/  SHF.L.U32 R0, R12, 0x1f, RZ ;  /* 0x0000001f0c007819 */ /* 0x004fe200000006ff */
[----:B------:R-:W-:Y:S02]  /*1ba0*/  UIADD3 UR32, UPT, UPT, UR7, 0xc400, UR32 ;  /* 0x0000c40007207890 */ /* 0x000fe4000fffe020 */
[----:B------:R-:W-:Y:S01]  /*1bb0*/  UIADD3.X UR15, UPT, UPT, URZ, UR27, URZ, UP0, !UPT ;  /* 0x0000001bff0f7290 */ /* 0x000fe200087fe4ff */
[----:B------:R4:W1:Y:S01]  /*1bc0*/  SYNCS.PHASECHK.TRANS64.TRYWAIT P0, [UR8+0x38], R0 ;  /* 0x00003800ff0075a7 */ /* 0x0008620008001108 */
[----:B------:R-:W-:Y:S01]  /*1bd0*/  ULEA UR8, UR4, UR7, 0xe ;  /* 0x0000000704087291 */ /* 0x000fe2000f8e70ff */
[----:B------:R-:W-:Y:S01]  /*1be0*/  UMOV UR13, 0x30000 ;  /* 0x00030000000d7882 */ /* 0x000fe20000000000 */
[----:B------:R-:W-:-:S02]  /*1bf0*/  UMOV UR18, 0x0 ;  /* 0x0000000000127882 */ /* 0x000fc40000000000 */
[----:B------:R-:W-:Y:S01]  /*1c00*/  UIADD3 UR8, UPT, UPT, UR8, 0x1a400, URZ ;  /* 0x0001a40008087890 */ /* 0x000fe2000fffe0ff */
[----:B------:R-:W-:Y:S01]  /*1c10*/  UMOV UR19, 0x10000000 ;  /* 0x1000000000137882 */ /* 0x000fe20000000000 */
[----:B------:R-:W-:Y:S01]  /*1c20*/  UMOV UR12, UR36 ;  /* 0x00000024000c7c82 */ /* 0x000fe20008000000 */
[----:B------:R-:W-:Y:S01]  /*1c30*/  UMOV UR9, UR33 ;  /* 0x0000002100097c82 */ /* 0x000fe20008000000 */
[----:B------:R-:W-:Y:S01]  /*1c40*/  UMOV UR10, UR34 ;  /* 0x00000022000a7c82 */ /* 0x000fe20008000000 */
[----:B------:R2:W-:Y:S01]  /*1c50*/  UTMALDG.3D.MULTICAST [UR32], [UR16], UR13, desc[UR18] ;  /* 0x00001220100073b4 */ /* 0x0005e2000801180d */
[----:B------:R-:W-:Y:S01]  /*1c60*/  UIADD3 UR6, UPT, UPT, UR6, 0x1, URZ ;  /* 0x0000000106067890 */ /* 0x000fe2000fffe0ff */
[----:B------:R-:W-:-:S03]  /*1c70*/  UMOV UR4, UR5 ;  /* 0x0000000500047c82 */ /* 0x000fc60008000000 */
[----:B------:R-:W-:Y:S01]  /*1c80*/  UISETP.NE.AND UP0, UPT, UR6, UR21, UPT ;  /* 0x000000150600728c */ /* 0x000fe2000bf05270 */
[----:B------:R4:W-:Y:S01]  /*1c90*/  UTMALDG.3D [UR8], [UR14], desc[UR18] ;  /* 0x000012080e0075b4 */ /* 0x0009e20008011000 */
[----:B--2---:R-:W-:-:S07]  /*1ca0*/  UMOV UR13, UR21 ;  /* 0x00000015000d7c82 */ /* 0x004fce0008000000 */
[----:B----4-:R-:W-:Y:S05]  /*1cb0*/  BRA.U UP0, `(.L_x_31) ;  /* 0xfffffffd004c7547 */ /* 0x010fea000b83ffff */
.L_x_25:
[----:B------:R-:W-:Y:S01]  /*1cc0*/  ULEA UR4, UR5, UR7, 0x3 ;  /* 0x0000000705047291 */ /* 0x000fe2000f8e18ff */
[----:B--2---:R-:W-:Y:S01]  /*1cd0*/  SHF.L.U32 R0, R12, 0x1f, RZ ;  /* 0x0000001f0c007819 */ /* 0x004fe200000006ff */
[----:B------:R-:W-:Y:S01]  /*1ce0*/  @!P1 SYNCS.ARRIVE.TRANS64.A1T0 RZ, [UR7+0xb8], RZ ;  /* 0x0000b8ffffff99a7 */ /* 0x000fe20008100007 */
[----:B------:R-:W-:-:S06]  /*1cf0*/  UISETP.GT.AND UP0, UPT, UR43, UR41, UPT ;  /* 0x000000292b00728c */ /* 0x000fcc000bf04270 */
[----:B-1-3--:R1:W2:Y:S03]  /*1d00*/  SYNCS.PHASECHK.TRANS64.TRYWAIT P0, [UR4+0x38], R0 ;  /* 0x00003800ff0075a7 */ /* 0x00a2a60008001104 */
[----:B------:R-:W-:Y:S05]  /*1d10*/  BRA.U !UP0, `(.L_x_32) ;  /* 0x0000000108bc7547 */ /* 0x000fea000b800000 */
[----:B------:R-:W-:Y:S01]  /*1d20*/  UIADD3 UR25, UPT, UPT, UR44, UR13, URZ ;  /* 0x0000000d2c197290 */ /* 0x000fe2000fffe0ff */
[----:B------:R-:W-:-:S11]  /*1d30*/  UMOV UR4, UR5 ;  /* 0x0000000500047c82 */ /* 0x000fd60008000000 */
.L_x_38:
[----:B------:R-:W-:Y:S01]  /*1d40*/  ULEA UR17, UR4, UR7, 0x3 ;  /* 0x0000000704117291 */ /* 0x000fe2000f8e18ff */
[----:B--2---:R-:W-:Y:S01]  /*1d50*/  @!P3 MOV R2, 0x6000 ;  /* 0x000060000002b802 */ /* 0x004fe20000000f00 */
[----:B--2-4-:R-:W-:Y:S10]  /*1d60*/  @P0 BRA `(.L_x_33) ;  /* 0x00000000000c0947 */ /* 0x014ff40003800000 */
[----:B------:R-:W-:-:S04]  /*1d70*/  SHF.L.U32 R3, R12, 0x1f, RZ ;  /* 0x0000001f0c037819 */ /* 0x000fc800000006ff */
[----:B------:R-:W2:Y:S02]  /*1d80*/  SYNCS.PHASECHK.TRANS64.TRYWAIT P0, [UR17+0x38], R3 ;  /* 0x00003803ff0075a7 */ /* 0x000ea40008001111 */
[----:B--2---:R-:W-:Y:S05]  /*1d90*/  @!P0 BRA `(.L_x_34) ;  /* 0x0000009800c88947 */ /* 0x004fea0003800000 */
.L_x_33:
[----:B------:R2:W-:Y:S01]  /*1da0*/  @!P3 SYNCS.ARRIVE.TRANS64 RZ, [UR17], R2 ;  /* 0x00000002ffffb9a7 */ /* 0x0005e20008000011 */
[----:B------:R-:W-:-:S04]  /*1db0*/  ULOP3.LUT UR5, UR24, 0x2, URZ, 0xfc, !UPT ;  /* 0x0000000218057892 */ /* 0x000fc8000f8efcff */
[----:B------:R-:W-:-:S09]  /*1dc0*/  UISETP.NE.AND UP0, UPT, UR5, 0x2, UPT ;  /* 0x000000020500788c */ /* 0x000fd2000bf05270 */
[----:B------:R-:W-:Y:S05]  /*1dd0*/  BRA.U UP0, `(.L_x_35) ;  /* 0x0000000100047547 */ /* 0x000fea000b800000 */
[----:B------:R-:W-:Y:S05]  /*1de0*/  BPT.TRAP 0x1 ;  /* 0x000000040000795c */ /* 0x000fea0000300000 */
.L_x_35:
[----:B------:R-:W-:Y:S04]  /*1df0*/  BSSY.RECONVERGENT B0, `(.L_x_36) ;  /* 0x0000003000007945 */ /* 0x000fe80003800200 */
[----:B------:R-:W-:Y:S05]  /*1e00*/  @P2 BRA `(.L_x_37) ;  /* 0x0000000000042947 */ /* 0x000fea0003800000 */
[----:B------:R-:W-:Y:S05]  /*1e10*/  BPT.TRAP 0x1 ;  /* 0x000000040000795c */ /* 0x000fea0000300000 */
.L_x_37:
[----:B------:R-:W-:Y:S05]  /*1e20*/  BSYNC.RECONVERGENT B0 ;  /* 0x0000000000007941 */ /* 0x000fea0003800200 */
.L_x_36:
[----:B------:R-:W-:Y:S02]  /*1e30*/  UIADD3 UR5, UPT, UPT, UR4, 0x1, URZ ;  /* 0x0000000104057890 */ /* 0x000fe4000fffe0ff */
[----:B------:R-:W-:Y:S02]  /*1e40*/  UIADD3 UR14, UP1, UPT, UR26, 0x80, URZ ;  /* 0x000000801a0e7890 */ /* 0x000fe4000ff3e0ff */
[----:B------:R-:W-:Y:S02]  /*1e50*/  UISETP.NE.AND UP0, UPT, UR5, 0x7, UPT ;  /* 0x000000070500788c */ /* 0x000fe4000bf05270 */
[----:B------:R-:W-:Y:S02]  /*1e60*/  USHF.L.U32 UR18, UR13, 0x6, URZ ;  /* 0x000000060d127899 */ /* 0x000fe400080006ff */
[----:B------:R-:W-:Y:S02]  /*1e70*/  USEL UR8, URZ, 0x1, UP0 ;  /* 0x00000001ff087887 */ /* 0x000fe40008000000 */
[----:B------:R-:W-:-:S02]  /*1e80*/  USEL UR5, UR5, URZ, UP0 ;  /* 0x000000ff05057287 */ /* 0x000fc40008000000 */
[----:B------:R-:W-:Y:S02]  /*1e90*/  UIADD3 UR22, UP0, UPT, UR26, 0x180, URZ ;  /* 0x000001801a167890 */ /* 0x000fe4000ff1e0ff */
[----:B------:R-:W-:Y:S01]  /*1ea0*/  LOP3.LUT R12, R12, UR8, RZ, 0x3c, !PT ;  /* 0x000000080c0c7c12 */ /* 0x000fe2000f8e3cff */
[----:B------:R-:W-:Y:S02]  /*1eb0*/  ULEA UR6, UR5, UR7, 0x3 ;  /* 0x0000000705067291 */ /* 0x000fe4000f8e18ff */
[----:B------:R-:W-:Y:S01]  /*1ec0*/  ULEA UR8, UR4, UR7, 0xe ;  /* 0x0000000704087291 */ /* 0x000fe2000f8e70ff */
[----:B-1----:R-:W-:Y:S01]  /*1ed0*/  SHF.L.U32 R0, R12, 0x1f, RZ ;  /* 0x0000001f0c007819 */ /* 0x002fe200000006ff */
[----:B------:R-:W-:Y:S02]  /*1ee0*/  ULEA UR16, UR4, UR29, 0xd ;  /* 0x0000001d04107291 */ /* 0x000fe4000f8e68ff */
[----:B------:R-:W-:Y:S02]  /*1ef0*/  UIADD3.X UR15, UPT, UPT, URZ, UR27, URZ, UP1, !UPT ;  /* 0x0000001bff0f7290 */ /* 0x000fe40008ffe4ff */
[----:B------:R-:W-:Y:S01]  /*1f00*/  UIADD3 UR8, UPT, UPT, UR8, 0x1a400, URZ ;  /* 0x0001a40008087890 */ /* 0x000fe2000fffe0ff */
[----:B------:R3:W4:Y:S01]  /*1f10*/  SYNCS.PHASECHK.TRANS64.TRYWAIT P0, [UR6+0x38], R0 ;  /* 0x00003800ff0075a7 */ /* 0x0007220008001106 */
[----:B------:R-:W-:Y:S01]  /*1f20*/  UIADD3.X UR23, UPT, UPT, URZ, UR27, URZ, UP0, !UPT ;  /* 0x0000001bff177290 */ /* 0x000fe200087fe4ff */
[----:B------:R-:W-:Y:S01]  /*1f30*/  UMOV UR6, 0x30000 ;  /* 0x0003000000067882 */ /* 0x000fe20000000000 */
[----:B------:R-:W-:Y:S01]  /*1f40*/  UMOV UR30, 0x0 ;  /* 0x00000000001e7882 */ /* 0x000fe20000000000 */
[----:B------:R-:W-:Y:S01]  /*1f50*/  UMOV UR31, 0x10000000 ;  /* 0x10000000001f7882 */ /* 0x000fe20000000000 */
[----:B------:R-:W-:Y:S01]  /*1f60*/  UMOV UR19, UR35 ;  /* 0x0000002300137c82 */ /* 0x000fe20008000000 */
[----:B------:R-:W-:Y:S01]  /*1f70*/  UMOV UR20, UR36 ;  /* 0x0000002400147c82 */ /* 0x000fe20008000000 */
[----:B------:R-:W-:Y:S01]  /*1f80*/  UMOV UR12, UR36 ;  /* 0x00000024000c7c82 */ /* 0x000fe20008000000 */
[----:B------:R-:W-:Y:S01]  /*1f90*/  UMOV UR9, UR17 ;  /* 0x0000001100097c82 */ /* 0x000fe20008000000 */
[----:B------:R-:W-:Y:S01]  /*1fa0*/  UMOV UR10, UR18 ;  /* 0x00000012000a7c82 */ /* 0x000fe20008000000 */
[----:B------:R3:W-:Y:S01]  /*1fb0*/  UTMALDG.3D.MULTICAST [UR16], [UR14], UR6, desc[UR30] ;  /* 0x00001e100e0073b4 */ /* 0x0007e20008011806 */
[----:B------:R-:W-:Y:S01]  /*1fc0*/  UIADD3 UR13, UPT, UPT, UR13, 0x1, URZ ;  /* 0x000000010d0d7890 */ /* 0x000fe2000fffe0ff */
[----:B------:R-:W-:-:S03]  /*1fd0*/  UMOV UR4, UR5 ;  /* 0x0000000500047c82 */ /* 0x000fc60008000000 */
[----:B------:R-:W-:Y:S01]  /*1fe0*/  UISETP.NE.AND UP0, UPT, UR13, UR25, UPT ;  /* 0x000000190d00728c */ /* 0x000fe2000bf05270 */
[----:B------:R3:W-:Y:S08]  /*1ff0*/  UTMALDG.3D [UR8], [UR22], desc[UR30] ;  /* 0x00001e08160075b4 */ /* 0x0007f00008011000 */
[----:B---3--:R-:W-:Y:S05]  /*2000*/  BRA.U UP0, `(.L_x_38) ;  /* 0xfffffffd004c7547 */ /* 0x008fea000b83ffff */
.L_x_32:
[C---:B------:R-:W-:Y:S01]  /*2010*/  LEA R3, R11.reuse, UR7, 0x3 ;  /* 0x000000070b037c11 */ /* 0x040fe2000f8e18ff */
[----:B------:R-:W-:Y:S01]  /*2020*/  NOP ;  /* 0x0000000000007918 */ /* 0x000fe20000000000 */
[----:B-1----:R-:W-:Y:S02]  /*2030*/  SHF.L.U32 R0, R10, 0x1f, RZ ;  /* 0x0000001f0a007819 */ /* 0x002fe400000006ff */
[----:B------:R-:W-:Y:S02]  /*2040*/  LEA R5, R11, UR7, 0x4 ;  /* 0x000000070b057c11 */ /* 0x000fe4000f8e20ff */
[----:B--2-4-:R-:W1:Y:S02]  /*2050*/  SYNCS.PHASECHK.TRANS64.TRYWAIT P0, [R3+URZ+0xc0], R0 ;  /* 0x0000c000030075a7 */ /* 0x014e6400080011ff */
[----:B-1----:R-:W-:Y:S05]  /*2060*/  @!P0 BRA `(.L_x_39) ;  /* 0x00000098002c8947 */ /* 0x002fea0003800000 */
.L_x_139:
[----:B------:R-:W2:Y:S01]  /*2070*/  LDS.128 R4, [R5+0x130] ;  /* 0x0001300005047984 */ /* 0x000ea20000000c00 */
[----:B------:R-:W-:Y:S01]  /*2080*/  UISETP.GE.AND UP0, UPT, UR42, 0x1, UPT ;  /* 0x000000012a00788c */ /* 0x000fe2000bf06270 */
[----:B------:R-:W-:Y:S01]  /*2090*/  @!PT LDS RZ, [RZ] ;  /* 0x00000000fffff984 */ /* 0x000fe20000000800 */
[----:B------:R-:W-:Y:S01]  /*20a0*/  @!PT LDS RZ, [RZ] ;  /* 0x00000000fffff984 */ /* 0x000fe20000000800 */
[----:B------:R-:W-:Y:S01]  /*20b0*/  @!PT LDS RZ, [RZ] ;  /* 0x00000000fffff984 */ /* 0x000fe20000000800 */
[----:B------:R-:W-:Y:S01]  /*20c0*/  @!PT LDS RZ, [RZ] ;  /* 0x00000000fffff984 */ /* 0x000fe20000000800 */
[----:B------:R3:W-:Y:S06]  /*20d0*/  MEMBAR.ALL.CTA ;  /* 0x0000000000007992 */ /* 0x0007ec0000008000 */
[----:B---3--:R-:W3:Y:S01]  /*20e0*/  FENCE.VIEW.ASYNC.S ;  /* 0x00000000000073c6 */ /* 0x008ee20000000000 */
[----:B--2---:R-:W-:-:S13]  /*20f0*/  LOP3.LUT P0, RZ, R6, 0x1, RZ, 0xc0, !PT ;  /* 0x0000000106ff7812 */ /* 0x004fda000780c0ff */
[----:B---3--:R-:W-:Y:S01]  /*2100*/  VOTEU.ANY UP1, P0 ;  /* 0x0000000000ff7886 */ /* 0x008fe20000020100 */
[----:B------:R-:W-:-:S13]  /*2110*/  PLOP3.LUT P0, PT, PT, PT, UP1, 0x80, 0x8 ;  /* 0x000000000008781c */ /* 0x000fda0003f0f018 */
[----:B-1----:R-:W-:Y:S02]  /*2120*/  @P0 LOP3.LUT R0, R5, 0xffff, RZ, 0xc0, !PT ;  /* 0x0000ffff05000812 */ /* 0x002fe400078ec0ff */
[----:B------:R-:W-:Y:S02]  /*2130*/  @P0 MOV R2, R4 ;  /* 0x0000000400020202 */ /* 0x000fe40000000f00 */
[----:B------:R-:W-:Y:S01]  /*2140*/  @P0 R2UR UR6, R0 ;  /* 0x00000000000602ca */ /* 0x000fe200000e0000 */
[----:B------:R-:W-:Y:S01]  /*2150*/  VIADD R0, R3, 0xd0 ;  /* 0x000000d003007836 */ /* 0x000fe20000000000 */
[----:B------:R-:W-:Y:S02]  /*2160*/  @P0 SHF.R.U32.HI R4, RZ, 0x10, R5 ;  /* 0x00000010ff040819 */ /* 0x000fe40000011605 */
[----:B------:R-:W-:Y:S02]  /*2170*/  @P0 R2UR UR8, R2 ;  /* 0x00000000020802ca */ /* 0x000fe400000e0000 */
[----:B------:R-:W-:-:S02]  /*2180*/  PRMT R0, RZ, 0x654, R0 ;  /* 0x00000654ff007816 */ /* 0x000fc40000000000 */
[----:B------:R-:W-:Y:S02]  /*2190*/  @P0 R2UR UR4, R4 ;  /* 0x00000000040402ca */ /* 0x000fe400000e0000 */
[----:B------:R1:W-:Y:S03]  /*21a0*/  SYNCS.ARRIVE.TRANS64.RED.A1T0 RZ, [R0+URZ], RZ ;  /* 0x000000ff00ff79a7 */ /* 0x0003e600081004ff */
[----:B------:R-:W-:-:S04]  /*21b0*/  @UP1 UMOV UR37, UR6 ;  /* 0x0000000600251c82 */ /* 0x000fc80008000000 */
[----:B------:R-:W-:-:S04]  /*21c0*/  @UP1 UMOV UR38, UR8 ;  /* 0x0000000800261c82 */ /* 0x000fc80008000000 */
[----:B------:R-:W-:Y:S01]  /*21d0*/  @UP1 UMOV UR36, UR4 ;  /* 0x0000000400241c82 */ /* 0x000fe20008000000 */
[----:B------:R-:W-:Y:S05]  /*21e0*/  BRA.U !UP0, `(.L_x_40) ;  /* 0x0000000108d47547 */ /* 0x000fea000b800000 */
[----:B------:R-:W2:Y:S01]  /*21f0*/  LDCU.128 UR12, c[0x0][0xb10] ;  /* 0x00016200ff0c77ac */ /* 0x000ea20008000c00 */
[----:B------:R-:W3:Y:S01]  /*2200*/  LDCU UR25, c[0x0][0xb20] ;  /* 0x00016400ff1977ac */ /* 0x000ee20008000800 */
[----:B------:R-:W4:Y:S01]  /*2210*/  LDCU UR20, c[0x0][0xb0c] ;  /* 0x00016180ff1477ac */ /* 0x000f220008000800 */
[----:B------:R-:W1:Y:S01]  /*2220*/  LDCU.64 UR10, c[0x0][0xb28] ;  /* 0x00016500ff0a77ac */ /* 0x000e620008000a00 */
[----:B------:R-:W-:Y:S02]  /*2230*/  UISETP.NE.AND UP3, UPT, UR42, 0x1, UPT ;  /* 0x000000012a00788c */ /* 0x000fe4000bf65270 */
[----:B--2---:R-:W-:Y:S02]  /*2240*/  UIMAD.WIDE.U32 UR16, UR39, UR15, URZ ;  /* 0x0000000f271072a5 */ /* 0x004fe4000f8e00ff */
[----:B------:R-:W-:Y:S02]  /*2250*/  UIMAD.WIDE.U32 UR8, UR40, UR12, URZ ;  /* 0x0000000c280872a5 */ /* 0x000fe4000f8e00ff */
[----:B------:R-:W-:-:S02]  /*2260*/  UISETP.NE.AND UP0, UPT, UR14, 0x1, UPT ;  /* 0x000000010e00788c */ /* 0x000fc4000bf05270 */
[----:B------:R-:W-:Y:S01]  /*2270*/  UIMAD.WIDE.U32 UR22, UR37, UR15, URZ ;  /* 0x0000000f251672a5 */ /* 0x000fe2000f8e00ff */
[----:B------:R-:W-:Y:S02]  /*2280*/  UMOV UR16, UR17 ;  /* 0x0000001100107c82 */ /* 0x000fe40008000000 */
[----:B------:R-:W-:Y:S01]  /*2290*/  UMOV UR8, UR9 ;  /* 0x0000000900087c82 */ /* 0x000fe20008000000 */
[----:B---3--:R-:W-:Y:S02]  /*22a0*/  USHF.R.U32.HI UR16, URZ, UR25, UR16 ;  /* 0x00000019ff107299 */ /* 0x008fe40008011610 */
[----:B----4-:R-:W-:Y:S02]  /*22b0*/  UISETP.NE.AND UP2, UPT, UR20, 0x1, UPT ;  /* 0x000000011400788c */ /* 0x010fe4000bf45270 */
[----:B------:R-:W-:Y:S02]  /*22c0*/  USHF.R.U32.HI UR8, URZ, UR13, UR8 ;  /* 0x0000000dff087299 */ /* 0x000fe40008011608 */
[----:B------:R-:W-:-:S02]  /*22d0*/  USEL UR6, UR39, UR16, !UP0 ;  /* 0x0000001027067287 */ /* 0x000fc4000c000000 */
[----:B------:R-:W-:Y:S02]  /*22e0*/  USEL UR8, UR40, UR8, !UP2 ;  /* 0x0000000828087287 */ /* 0x000fe4000d000000 */
[----:B-1----:R-:W-:Y:S01]  /*22f0*/  UIMAD.WIDE.U32 UR16, UR6, UR10, URZ ;  /* 0x0000000a061072a5 */ /* 0x002fe2000f8e00ff */
[----:B------:R-:W-:Y:S01]  /*2300*/  UMOV UR4, UR23 ;  /* 0x0000001700047c82 */ /* 0x000fe20008000000 */
[----:B------:R-:W-:Y:S02]  /*2310*/  UIMAD.WIDE.U32 UR18, UR38, UR12, URZ ;  /* 0x0000000c261272a5 */ /* 0x000fe4000f8e00ff */
[----:B------:R-:W-:-:S03]  /*2320*/  UIMAD.WIDE.U32 UR22, UR8, UR10, URZ ;  /* 0x0000000a081672a5 */ /* 0x000fc6000f8e00ff */
[----:B------:R-:W-:Y:S01]  /*2330*/  UMOV UR16, UR17 ;  /* 0x0000001100107c82 */ /* 0x000fe20008000000 */
[----:B------:R-:W-:Y:S02]  /*2340*/  USHF.R.U32.HI UR4, URZ, UR25, UR4 ;  /* 0x00000019ff047299 */ /* 0x000fe40008011604 */
[----:B------:R-:W-:Y:S01]  /*2350*/  @UP3 USHF.R.U32.HI UR6, URZ, UR11, UR16 ;  /* 0x0000000bff063299 */ /* 0x000fe20008011610 */
[----:B------:R-:W-:Y:S01]  /*2360*/  UMOV UR18, UR19 ;  /* 0x0000001300127c82 */ /* 0x000fe20008000000 */
[----:B------:R-:W-:Y:S01]  /*2370*/  UMOV UR22, UR23 ;  /* 0x0000001700167c82 */ /* 0x000fe20008000000 */
[----:B------:R-:W-:Y:S02]  /*2380*/  USHF.R.U32.HI UR13, URZ, UR13, UR18 ;  /* 0x0000000dff0d7299 */ /* 0x000fe40008011612 */
[----:B------:R-:W-:Y:S02]  /*2390*/  USEL UR4, UR37, UR4, !UP0 ;  /* 0x0000000425047287 */ /* 0x000fe4000c000000 */
[----:B------:R-:W-:-:S02]  /*23a0*/  @UP3 USHF.R.U32.HI UR8, URZ, UR11, UR22 ;  /* 0x0000000bff083299 */ /* 0x000fc40008011616 */
[----:B------:R-:W-:Y:S02]  /*23b0*/  UIMAD UR9, UR42, UR6, URZ ;  /* 0x000000062a0972a4 */ /* 0x000fe4000f8e02ff */
[----:B------:R-:W-:Y:S02]  /*23c0*/  USEL UR6, UR38, UR13, !UP2 ;  /* 0x0000000d26067287 */ /* 0x000fe4000d000000 */
[----:B------:R-:W-:Y:S02]  /*23d0*/  UIMAD UR12, UR42, UR8, URZ ;  /* 0x000000082a0c72a4 */ /* 0x000fe4000f8e02ff */
[----:B------:R-:W-:Y:S02]  /*23e0*/  UISETP.GE.AND UP0, UPT, UR4, UR9, UPT ;  /* 0x000000090400728c */ /* 0x000fe4000bf06270 */
[----:B------:R-:W-:Y:S02]  /*23f0*/  UIMAD.WIDE.U32 UR16, UR4, UR10, URZ ;  /* 0x0000000a041072a5 */ /* 0x000fe4000f8e00ff */
[----:B------:R-:W-:-:S02]  /*2400*/  UISETP.GE.OR UP0, UPT, UR6, UR12, UP0 ;  /* 0x0000000c0600728c */ /* 0x000fc40008706670 */
        /* <DEDUP_REMOVED lines=19> */
.L_x_40:
[----:B------:R-:W2:Y:S02]  /*2540*/  LDCU UR4, c[0x0][0xb30] ;  /* 0x00016600ff0477ac */ /* 0x000ea40008000800 */
[----:B--2---:R-:W-:-:S09]  /*2550*/  UISETP.NE.AND UP0, UPT, UR4, 0x1, UPT ;  /* 0x000000010400788c */ /* 0x004fd2000bf05270 */
[----:B------:R-:W-:Y:S05]  /*2560*/  BRA.U UP0, `(.L_x_41) ;  /* 0x0000000100447547 */ /* 0x000fea000b800000 */
[----:B------:R-:W2:Y:S01]  /*2570*/  LDCU.128 UR12, c[0x0][0xb10] ;  /* 0x00016200ff0c77ac */ /* 0x000ea20008000c00 */
[----:B------:R-:W3:Y:S01]  /*2580*/  LDCU UR16, c[0x0][0xb0c] ;  /* 0x00016180ff1077ac */ /* 0x000ee20008000800 */
[----:B------:R-:W4:Y:S01]  /*2590*/  LDCU UR17, c[0x0][0xb20] ;  /* 0x00016400ff1177ac */ /* 0x000f220008000800 */
[----:B--2---:R-:W-:Y:S02]  /*25a0*/  UIMAD.WIDE.U32 UR10, UR38, UR12, URZ ;  /* 0x0000000c260a72a5 */ /* 0x004fe4000f8e00ff */
[----:B------:R-:W-:Y:S02]  /*25b0*/  UIMAD.WIDE.U32 UR8, UR37, UR15, URZ ;  /* 0x0000000f250872a5 */ /* 0x000fe4000f8e00ff */
[----:B---3--:R-:W-:Y:S02]  /*25c0*/  UISETP.NE.AND UP2, UPT, UR16, 0x1, UPT ;  /* 0x000000011000788c */ /* 0x008fe4000bf45270 */
[----:B------:R-:W-:Y:S01]  /*25d0*/  UISETP.NE.AND UP0, UPT, UR14, 0x1, UPT ;  /* 0x000000010e00788c */ /* 0x000fe2000bf05270 */
[----:B------:R-:W-:-:S02]  /*25e0*/  UMOV UR6, UR11 ;  /* 0x0000000b00067c82 */ /* 0x000fc40008000000 */
[----:B------:R-:W-:Y:S01]  /*25f0*/  UMOV UR4, UR9 ;  /* 0x0000000900047c82 */ /* 0x000fe20008000000 */
[----:B------:R-:W-:Y:S02]  /*2600*/  USHF.R.U32.HI UR6, URZ, UR13, UR6 ;  /* 0x0000000dff067299 */ /* 0x000fe40008011606 */
[----:B----4-:R-:W-:Y:S02]  /*2610*/  USHF.R.U32.HI UR4, URZ, UR17, UR4 ;  /* 0x00000011ff047299 */ /* 0x010fe40008011604 */
[----:B------:R-:W-:Y:S02]  /*2620*/  USEL UR6, UR38, UR6, !UP2 ;  /* 0x0000000626067287 */ /* 0x000fe4000d000000 */
[----:B------:R-:W-:-:S04]  /*2630*/  USEL UR4, UR37, UR4, !UP0 ;  /* 0x0000000425047287 */ /* 0x000fc8000c000000 */
[----:B------:R-:W-:Y:S02]  /*2640*/  UIADD3 UR8, UPT, UPT, UR6, -UR4, URZ ;  /* 0x8000000406087290 */ /* 0x000fe4000fffe0ff */
[----:B------:R-:W-:Y:S02]  /*2650*/  UIADD3 UR4, UPT, UPT, -UR6, UR4, URZ ;  /* 0x0000000406047290 */ /* 0x000fe4000fffe1ff */
[----:B------:R-:W-:Y:S02]  /*2660*/  UIMAD UR37, UR8, UR14, UR37 ;  /* 0x0000000e082572a4 */ /* 0x000fe4000f8e0225 */
[----:B------:R-:W-:-:S12]  /*2670*/  UIMAD UR38, UR4, UR16, UR38 ;  /* 0x00000010042672a4 */ /* 0x000fd8000f8e0226 */
.L_x_41:
[----:B------:R-:W-:Y:S01]  /*2680*/  VIADD R11, R11, 0x1 ;  /* 0x000000010b0b7836 */ /* 0x000fe20000000000 */
[----:B------:R-:W-:Y:S01]  /*2690*/  R2UR UR4, R160 ;  /* 0x00000000a00472ca */ /* 0x000fe200000e0000 */
[----:B------:R-:W-:Y:S01]  /*26a0*/  UIADD3 UR20, UPT, UPT, UR37, UR59, URZ ;  /* 0x0000003b25147290 */ /* 0x000fe2000fffe0ff */
[----:B------:R-:W-:Y:S02]  /*26b0*/  PLOP3.LUT P1, PT, PT, PT, PT, 0x80, 0x8 ;  /* 0x000000000008781c */ /* 0x000fe40003f2f070 */
[----:B------:R-:W-:-:S04]  /*26c0*/  ISETP.NE.AND P0, PT, R11, 0x2, PT ;  /* 0x000000020b00780c */ /* 0x000fc80003f05270 */
[----:B------:R-:W-:Y:S02]  /*26d0*/  SEL R3, RZ, 0x1, P0 ;  /* 0x00000001ff037807 */ /* 0x000fe40000000000 */
[----:B------:R-:W-:Y:S02]  /*26e0*/  SEL R11, R11, RZ, P0 ;  /* 0x000000ff0b0b7207 */ /* 0x000fe40000000000 */
[----:B------:R-:W-:Y:S01]  /*26f0*/  LOP3.LUT R10, R10, R3, RZ, 0x3c, !PT ;  /* 0x000000030a0a7212 */ /* 0x000fe200078e3cff */
[----:B------:R-:W-:Y:S01]  /*2700*/  UIADD3 UR16, UPT, UPT, UR38, UR4, URZ ;  /* 0x0000000426107290 */ /* 0x000fe2000fffe0ff */
[----:B------:R-:W-:Y:S11]  /*2710*/  BRA.U UP1, `(.L_x_42) ;  /* 0xfffffff101587547 */ /* 0x000ff6000b83ffff */
[----:B------:R-:W-:Y:S01]  /*2720*/  UIADD3 UR7, UPT, UPT, UR7, 0x38, URZ ;  /* 0x0000003807077890 */ /* 0x000fe2000fffe0ff */
[----:B------:R-:W-:-:S03]  /*2730*/  SHF.L.U32 R3, R12, 0x1f, RZ ;  /* 0x0000001f0c037819 */ /* 0x000fc600000006ff */
[----:B------:R-:W-:-:S09]  /*2740*/  ULEA UR4, UR5, UR7, 0x3 ;  /* 0x0000000705047291 */ /* 0x000fd2000f8e18ff */
[----:B------:R-:W2:Y:S02]  /*2750*/  SYNCS.PHASECHK.TRANS64.TRYWAIT P0, [UR4], R3 ;  /* 0x00000003ff0075a7 */ /* 0x000ea40008001104 */
[----:B--2---:R-:W-:Y:S05]  /*2760*/  @!P0 BRA `(.L_x_43) ;  /* 0x0000009000808947 */ /* 0x004fea0003800000 */
.L_x_141:
[----:B------:R-:W-:-:S04]  /*2770*/  UIADD3 UR4, UPT, UPT, UR5, 0x1, URZ ;  /* 0x0000000105047890 */ /* 0x000fc8000fffe0ff */
[----:B------:R-:W-:-:S04]  /*2780*/  UISETP.NE.AND UP0, UPT, UR4, 0x7, UPT ;  /* 0x000000070400788c */ /* 0x000fc8000bf05270 */
[----:B------:R-:W-:Y:S02]  /*2790*/  USEL UR6, URZ, 0x1, UP0 ;  /* 0x00000001ff067887 */ /* 0x000fe40008000000 */
[----:B------:R-:W-:-:S04]  /*27a0*/  USEL UR4, UR4, URZ, UP0 ;  /* 0x000000ff04047287 */ /* 0x000fc80008000000 */
[----:B------:R-:W-:Y:S01]  /*27b0*/  ULEA UR5, UR4, UR7, 0x3 ;  /* 0x0000000704057291 */ /* 0x000fe2000f8e18ff */
[----:B------:R-:W-:-:S04]  /*27c0*/  LOP3.LUT R2, R12, UR6, RZ, 0x3c, !PT ;  /* 0x000000060c027c12 */ /* 0x000fc8000f8e3cff */
[----:B-1----:R-:W-:-:S04]  /*27d0*/  SHF.L.U32 R3, R2, 0x1f, RZ ;  /* 0x0000001f02037819 */ /* 0x002fc800000006ff */
[----:B------:R-:W1:Y:S02]  /*27e0*/  SYNCS.PHASECHK.TRANS64.TRYWAIT P0, [UR5], R3 ;  /* 0x00000003ff0075a7 */ /* 0x000e640008001105 */
[----:B-1----:R-:W-:Y:S05]  /*27f0*/  @!P0 BRA `(.L_x_44) ;  /* 0x0000009000748947 */ /* 0x002fea0003800000 */
.L_x_143:
        /* <DEDUP_REMOVED lines=9> */
.L_x_145:
        /* <DEDUP_REMOVED lines=9> */
.L_x_147:
        /* <DEDUP_REMOVED lines=9> */
.L_x_149:
        /* <DEDUP_REMOVED lines=9> */
.L_x_151:
[----:B------:R-:W-:-:S04]  /*2a40*/  UIADD3 UR4, UPT, UPT, UR4, 0x1, URZ ;  /* 0x0000000104047890 */ /* 0x000fc8000fffe0ff */
[----:B------:R-:W-:-:S04]  /*2a50*/  UISETP.NE.AND UP0, UPT, UR4, 0x7, UPT ;  /* 0x000000070400788c */ /* 0x000fc8000bf05270 */
[----:B------:R-:W-:Y:S02]  /*2a60*/  USEL UR5, URZ, 0x1, UP0 ;  /* 0x00000001ff057887 */ /* 0x000fe40008000000 */
[----:B------:R-:W-:-:S04]  /*2a70*/  USEL UR4, UR4, URZ, UP0 ;  /* 0x000000ff04047287 */ /* 0x000fc80008000000 */
[----:B------:R-:W-:Y:S01]  /*2a80*/  ULEA UR4, UR4, UR7, 0x3 ;  /* 0x0000000704047291 */ /* 0x000fe2000f8e18ff */
[----:B-1----:R-:W-:-:S04]  /*2a90*/  LOP3.LUT R3, R2, UR5, RZ, 0x3c, !PT ;  /* 0x0000000502037c12 */ /* 0x002fc8000f8e3cff */
[----:B------:R-:W-:Y:S01]  /*2aa0*/  SHF.L.U32 R3, R3, 0x1f, RZ ;  /* 0x0000001f03037819 */ /* 0x000fe200000006ff */
[----:B------:R-:W-:-:S07]  /*2ab0*/  IMAD.U32 R0, RZ, RZ, UR4 ;  /* 0x00000004ff007e24 */ /* 0x000fce000f8e00ff */
.L_x_49:
[----:B-1----:R1:W2:Y:S02]  /*2ac0*/  SYNCS.PHASECHK.TRANS64.TRYWAIT P0, [R0+URZ], R3 ;  /* 0x00000003000075a7 */ /* 0x0022a400080011ff */
[----:B--2---:R-:W-:Y:S05]  /*2ad0*/  @!P0 NANOSLEEP.SYNCS 0x989680 ;  /* 0x009896800000895d */ /* 0x004fea0003900000 */
[----:B------:R-:W2:Y:S02]  /*2ae0*/  @!P0 SYNCS.PHASECHK.TRANS64 P0, [R0+URZ], R3 ;  /* 0x00000003000085a7 */ /* 0x000ea400080010ff */
[----:B--2---:R-:W-:Y:S05]  /*2af0*/  @P0 EXIT ;  /* 0x000000000000094d */ /* 0x004fea0003800000 */
[----:B------:R-:W-:Y:S05]  /*2b00*/  BRA `(.L_x_49) ;  /* 0xfffffffc00ec7947 */ /* 0x000fea000383ffff */
.L_x_22:
[----:B------:R-:W1:Y:S02]  /*2b10*/  S2UR UR4, SR_CgaCtaId ;  /* 0x00000000000479c3 */ /* 0x000e640000008800 */
[----:B-1----:R-:W-:-:S04]  /*2b20*/  UISETP.NE.AND UP0, UPT, UR4, URZ, UPT ;  /* 0x000000ff0400728c */ /* 0x002fc8000bf05270 */
[----:B------:R-:W-:-:S09]  /*2b30*/  UISETP.NE.OR UP0, UPT, UR17, 0x1, UP0 ;  /* 0x000000011100788c */ /* 0x000fd20008705670 */
[----:B------:R-:W-:Y:S05]  /*2b40*/  BRA.U UP0, `(.L_x_50) ;  /* 0x00000005004c7547 */ /* 0x000fea000b800000 */
[----:B------:R-:W1:Y:S01]  /*2b50*/  S2UR UR5, SR_CgaCtaId ;  /* 0x00000000000579c3 */ /* 0x000e620000008800 */
[----:B------:R-:W-:Y:S01]  /*2b60*/  UMOV UR4, 0x400 ;  /* 0x0000040000047882 */ /* 0x000fe20000000000 */
[----:B------:R-:W-:Y:S01]  /*2b70*/  ISETP.GE.U32.AND P2, PT, R0, 0x2, PT ;  /* 0x000000020000780c */ /* 0x000fe20003f46070 */
[----:B------:R-:W-:Y:S01]  /*2b80*/  IMAD.MOV.U32 R12, RZ, RZ, 0x1 ;  /* 0x00000001ff0c7424 */ /* 0x000fe200078e00ff */
[----:B------:R-:W-:Y:S02]  /*2b90*/  CS2R R10, SRZ ;  /* 0x00000000000a7805 */ /* 0x000fe4000001ff00 */
[----:B------:R-:W-:Y:S01]  /*2ba0*/  CS2R R8, SRZ ;  /* 0x0000000000087805 */ /* 0x000fe2000001ff00 */
[----:B-1----:R-:W-:-:S03]  /*2bb0*/  ULEA UR6, UR5, UR4, 0x18 ;  /* 0x0000000405067291 */ /* 0x002fc6000f8ec0ff */
[----:B------:R-:W-:-:S09]  /*2bc0*/  UMOV UR5, URZ ;  /* 0x000000ff00057c82 */ /* 0x000fd20008000000 */
.L_x_54:
[----:B------:R-:W-:Y:S02]  /*2bd0*/  LEA R2, R8, UR6, 0x3 ;  /* 0x0000000608027c11 */ /* 0x000fe4000f8e18ff */
[----:B------:R-:W-:-:S03]  /*2be0*/  SHF.L.U32 R5, R9, 0x1f, RZ ;  /* 0x0000001f09057819 */ /* 0x000fc600000006ff */
[----:B------:R-:W-:Y:S01]  /*2bf0*/  VIADD R4, R2, 0x110 ;  /* 0x0000011002047836 */ /* 0x000fe20000000000 */
[----:B------:R-:W1:Y:S02]  /*2c00*/  SYNCS.PHASECHK.TRANS64.TRYWAIT P0, [R2+URZ+0x100], R5 ;  /* 0x00010005020075a7 */ /* 0x000e6400080011ff */
[----:B-1----:R-:W-:Y:S05]  /*2c10*/  @!P0 BRA `(.L_x_51) ;  /* 0x0000008c00e48947 */ /* 0x002fea0003800000 */
.L_x_152:
[----:B------:R-:W-:Y:S01]  /*2c20*/  ULEA UR4, UR5, UR6, 0x3 ;  /* 0x0000000605047291 */ /* 0x000fe2000f8e18ff */
[----:B------:R-:W-:Y:S02]  /*2c30*/  PRMT R4, RZ, 0x654, R4 ;  /* 0x00000654ff047816 */ /* 0x000fe40000000004 */
[----:B-1----:R-:W-:Y:S01]  /*2c40*/  SHF.L.U32 R5, R12, 0x1f, RZ ;  /* 0x0000001f0c057819 */ /* 0x002fe200000006ff */
[----:B------:R-:W-:Y:S01]  /*2c50*/  UIADD3 UR7, UPT, UPT, UR4, 0xc0, URZ ;  /* 0x000000c004077890 */ /* 0x000fe2000fffe0ff */
[----:B------:R1:W-:Y:S05]  /*2c60*/  SYNCS.ARRIVE.TRANS64.RED.A1T0 RZ, [R4+URZ], RZ ;  /* 0x000000ff04ff79a7 */ /* 0x0003ea00081004ff */
[----:B------:R-:W-:Y:S01]  /*2c70*/  IMAD.U32 R7, RZ, RZ, UR7 ;  /* 0x00000007ff077e24 */ /* 0x000fe2000f8e00ff */
[----:B------:R-:W2:Y:S04]  /*2c80*/  SYNCS.PHASECHK.TRANS64.TRYWAIT P0, [UR4+0xd0], R5 ;  /* 0x0000d005ff0075a7 */ /* 0x000ea80008001104 */
[----:B------:R-:W-:Y:S01]  /*2c90*/  PRMT R6, R0, 0x654, R7 ;  /* 0x0000065400067816 */ /* 0x000fe20000000007 */
[----:B-1----:R-:W-:Y:S01]  /*2ca0*/  @!P2 IMAD.MOV.U32 R4, RZ, RZ, 0x10 ;  /* 0x00000010ff04a424 */ /* 0x002fe200078e00ff */
[----:B--2---:R-:W-:Y:S06]  /*2cb0*/  @!P0 BRA `(.L_x_52) ;  /* 0x0000008c00d08947 */ /* 0x004fec0003800000 */
.L_x_154:
[----:B------:R-:W-:Y:S01]  /*2cc0*/  ULEA UR8, UR5, UR6, 0x4 ;  /* 0x0000000605087291 */ /* 0x000fe2000f8e20ff */
[----:B------:R-:W-:Y:S01]  /*2cd0*/  SEL R3, R6, R3, !P2 ;  /* 0x0000000306037207 */ /* 0x000fe20005000000 */
[----:B------:R-:W-:Y:S01]  /*2ce0*/  UIADD3 UR9, UPT, UPT, UR4, 0xc0, URZ ;  /* 0x000000c004097890 */ /* 0x000fe2000fffe0ff */
[----:B-1----:R-:W-:Y:S01]  /*2cf0*/  LEA R2, R11, UR6, 0x3 ;  /* 0x000000060b027c11 */ /* 0x002fe2000f8e18ff */
[----:B------:R-:W-:Y:S01]  /*2d00*/  UIADD3 UR8, UPT, UPT, UR8, 0x130, URZ ;  /* 0x0000013008087890 */ /* 0x000fe2000fffe0ff */
[----:B------:R-:W-:Y:S01]  /*2d10*/  SHF.L.U32 R5, R10, 0x1f, RZ ;  /* 0x0000001f0a057819 */ /* 0x000fe200000006ff */
[----:B------:R1:W-:Y:S01]  /*2d20*/  @!P2 SYNCS.ARRIVE.TRANS64.RED RZ, [R3+URZ], R4 ;  /* 0x0000000403ffa9a7 */ /* 0x0003e200080004ff */
[----:B------:R-:W-:Y:S01]  /*2d30*/  UIADD3 UR4, UPT, UPT, UR5, 0x1, URZ ;  /* 0x0000000105047890 */ /* 0x000fe2000fffe0ff */
[----:B------:R-:W-:-:S03]  /*2d40*/  VIADD R8, R8, 0x1 ;  /* 0x0000000108087836 */ /* 0x000fc60000000000 */
[----:B------:R-:W-:Y:S02]  /*2d50*/  UISETP.NE.AND UP0, UPT, UR4, 0x2, UPT ;  /* 0x000000020400788c */ /* 0x000fe4000bf05270 */
[----:B------:R-:W-:Y:S06]  /*2d60*/  UGETNEXTWORKID.BROADCAST [UR8], [UR9] ;  /* 0x00000000080073ca */ /* 0x000fec0008000100 */
[----:B------:R-:W-:Y:S01]  /*2d70*/  USEL UR7, URZ, 0x1, UP0 ;  /* 0x00000001ff077887 */ /* 0x000fe20008000000 */
[----:B------:R-:W-:Y:S01]  /*2d80*/  ISETP.NE.AND P0, PT, R8, 0x2, PT ;  /* 0x000000020800780c */ /* 0x000fe20003f05270 */
[----:B------:R-:W-:Y:S01]  /*2d90*/  USEL UR5, UR4, URZ, UP0 ;  /* 0x000000ff04057287 */ /* 0x000fe20008000000 */
[----:B------:R-:W2:Y:S03]  /*2da0*/  SYNCS.PHASECHK.TRANS64.TRYWAIT P1, [R2+URZ+0xc0], R5 ;  /* 0x0000c005020075a7 */ /* 0x000ea600080211ff */
[----:B------:R-:W-:Y:S01]  /*2db0*/  LOP3.LUT R12, R12, UR7, RZ, 0x3c, !PT ;  /* 0x000000070c0c7c12 */ /* 0x000fe2000f8e3cff */
[----:B-12---:R-:W-:Y:S07]  /*2dc0*/  @!P1 BRA `(.L_x_53) ;  /* 0x0000008c00a49947 */ /* 0x006fee0003800000 */
.L_x_155:
[C---:B------:R-:W-:Y:S01]  /*2dd0*/  LEA R4, R11.reuse, UR6, 0x4 ;  /* 0x000000060b047c11 */ /* 0x040fe2000f8e20ff */
[----:B-1----:R-:W-:Y:S01]  /*2de0*/  VIADD R2, R2, 0xd0 ;  /* 0x000000d002027836 */ /* 0x002fe20000000000 */
[----:B------:R-:W-:Y:S01]  /*2df0*/  SEL R8, R8, RZ, P0 ;  /* 0x000000ff08087207 */ /* 0x000fe20000000000 */
[----:B------:R-:W-:-:S03]  /*2e00*/  VIADD R11, R11, 0x1 ;  /* 0x000000010b0b7836 */ /* 0x000fc60000000000 */
[----:B------:R-:W1:Y:S01]  /*2e10*/  LDS.128 R4, [R4+0x130] ;  /* 0x0001300004047984 */ /* 0x000e620000000c00 */
[----:B------:R-:W-:Y:S02]  /*2e20*/  PRMT R2, RZ, 0x654, R2 ;  /* 0x00000654ff027816 */ /* 0x000fe40000000002 */
[C---:B------:R-:W-:Y:S01]  /*2e30*/  ISETP.NE.AND P1, PT, R11.reuse, 0x2, PT ;  /* 0x000000020b00780c */ /* 0x040fe20003f25270 */
[----:B------:R-:W-:Y:S01]  /*2e40*/  @!PT LDS RZ, [RZ] ;  /* 0x00000000fffff984 */ /* 0x000fe20000000800 */
[----:B------:R-:W-:Y:S01]  /*2e50*/  @!PT LDS RZ, [RZ] ;  /* 0x00000000fffff984 */ /* 0x000fe20000000800 */
[----:B------:R-:W-:Y:S01]  /*2e60*/  @!PT LDS RZ, [RZ] ;  /* 0x00000000fffff984 */ /* 0x000fe20000000800 */
[----:B------:R-:W-:Y:S01]  /*2e70*/  @!PT LDS RZ, [RZ] ;  /* 0x00000000fffff984 */ /* 0x000fe20000000800 */
[----:B------:R2:W-:Y:S06]  /*2e80*/  MEMBAR.ALL.CTA ;  /* 0x0000000000007992 */ /* 0x0005ec0000008000 */
[----:B--2---:R-:W2:Y:S01]  /*2e90*/  FENCE.VIEW.ASYNC.S ;  /* 0x00000000000073c6 */ /* 0x004ea20000000000 */
[----:B------:R-:W-:Y:S01]  /*2ea0*/  SEL R11, R11, RZ, P1 ;  /* 0x000000ff0b0b7207 */ /* 0x000fe20000800000 */
[----:B--2---:R2:W-:Y:S01]  /*2eb0*/  SYNCS.ARRIVE.TRANS64.RED.A1T0 RZ, [R2+URZ], RZ ;  /* 0x000000ff02ff79a7 */ /* 0x0045e200081004ff */
[----:B-1----:R-:W-:-:S02]  /*2ec0*/  LOP3.LUT P3, RZ, R6, 0x1, RZ, 0xc0, !PT ;  /* 0x0000000106ff7812 */ /* 0x002fc4000786c0ff */
[----:B------:R-:W-:-:S04]  /*2ed0*/  SEL R5, RZ, 0x1, P1 ;  /* 0x00000001ff057807 */ /* 0x000fc80000800000 */
[----:B------:R-:W-:Y:S02]  /*2ee0*/  LOP3.LUT R10, R10, R5, RZ, 0x3c, !PT ;  /* 0x000000050a0a7212 */ /* 0x000fe400078e3cff */
[----:B--2---:R-:W-:-:S04]  /*2ef0*/  SEL R2, RZ, 0x1, P0 ;  /* 0x00000001ff027807 */ /* 0x004fc80000000000 */
[----:B------:R-:W-:Y:S01]  /*2f00*/  LOP3.LUT R9, R9, R2, RZ, 0x3c, !PT ;  /* 0x0000000209097212 */ /* 0x000fe200078e3cff */
[----:B------:R-:W-:Y:S06]  /*2f10*/  @P3 BRA `(.L_x_54) ;  /* 0xfffffffc002c3947 */ /* 0x000fec000383ffff */
[----:B------:R-:W-:Y:S01]  /*2f20*/  ULEA UR4, UR5, UR6, 0x3 ;  /* 0x0000000605047291 */ /* 0x000fe2000f8e18ff */
[----:B------:R-:W-:-:S08]  /*2f30*/  SHF.L.U32 R3, R12, 0x1f, RZ ;  /* 0x0000001f0c037819 */ /* 0x000fd000000006ff */
[----:B------:R-:W1:Y:S02]  /*2f40*/  SYNCS.PHASECHK.TRANS64 P0, [UR4+0xd0], R3 ;  /* 0x0000d003ff0075a7 */ /* 0x000e640008001004 */
[----:B-1----:R-:W-:Y:S05]  /*2f50*/  @P0 BRA `(.L_x_55) ;  /* 0x0000000000080947 */ /* 0x002fea0003800000 */
[----:B------:R-:W1:Y:S02]  /*2f60*/  SYNCS.PHASECHK.TRANS64.TRYWAIT P0, [UR4+0xd0], R3 ;  /* 0x0000d003ff0075a7 */ /* 0x000e640008001104 */
[----:B-1----:R-:W-:Y:S05]  /*2f70*/  @!P0 BRA `(.L_x_56) ;  /* 0x0000008c004c8947 */ /* 0x002fea0003800000 */
.L_x_55:
[----:B------:R-:W-:-:S04]  /*2f80*/  UIADD3 UR7, UPT, UPT, UR5, 0x1, URZ ;  /* 0x0000000105077890 */ /* 0x000fc8000fffe0ff */
[----:B------:R-:W-:-:S04]  /*2f90*/  UISETP.NE.AND UP0, UPT, UR7, 0x2, UPT ;  /* 0x000000020700788c */ /* 0x000fc8000bf05270 */
[----:B------:R-:W-:Y:S02]  /*2fa0*/  USEL UR8, URZ, 0x1, UP0 ;  /* 0x00000001ff087887 */ /* 0x000fe40008000000 */
[----:B------:R-:W-:-:S04]  /*2fb0*/  USEL UR7, UR7, URZ, UP0 ;  /* 0x000000ff07077287 */ /* 0x000fc80008000000 */
[----:B------:R-:W-:Y:S01]  /*2fc0*/  ULEA UR7, UR7, UR6, 0x3 ;  /* 0x0000000607077291 */ /* 0x000fe2000f8e18ff */
[----:B-1----:R-:W-:-:S04]  /*2fd0*/  LOP3.LUT R3, R12, UR8, RZ, 0x3c, !PT ;  /* 0x000000080c037c12 */ /* 0x002fc8000f8e3cff */
[----:B------:R-:W-:-:S04]  /*2fe0*/  SHF.L.U32 R0, R3, 0x1f, RZ ;  /* 0x0000001f03007819 */ /* 0x000fc800000006ff */
[----:B------:R-:W1:Y:S02]  /*2ff0*/  SYNCS.PHASECHK.TRANS64 P0, [UR7+0xd0], R0 ;  /* 0x0000d000ff0075a7 */ /* 0x000e640008001007 */
[----:B-1----:R-:W-:Y:S05]  /*3000*/  @P0 EXIT ;  /* 0x000000000000094d */ /* 0x002fea0003800000 */
[----:B------:R-:W-:Y:S02]  /*3010*/  SHF.L.U32 R3, R3, 0x1f, RZ ;  /* 0x0000001f03037819 */ /* 0x000fe400000006ff */
[----:B------:R-:W-:-:S07]  /*3020*/  MOV R0, UR7 ;  /* 0x0000000700007c02 */ /* 0x000fce0008000f00 */
.L_x_57:
[----:B-1----:R1:W2:Y:S02]  /*3030*/  SYNCS.PHASECHK.TRANS64.TRYWAIT P0, [R0+URZ+0xd0], R3 ;  /* 0x0000d003000075a7 */ /* 0x0022a400080011ff */
[----:B--2---:R-:W-:Y:S05]  /*3040*/  @!P0 NANOSLEEP.SYNCS 0x989680 ;  /* 0x009896800000895d */ /* 0x004fea0003900000 */
[----:B------:R-:W2:Y:S02]  /*3050*/  @!P0 SYNCS.PHASECHK.TRANS64 P0, [R0+URZ+0xd0], R3 ;  /* 0x0000d003000085a7 */ /* 0x000ea400080010ff */
[----:B--2---:R-:W-:Y:S05]  /*3060*/  @P0 EXIT ;  /* 0x000000000000094d */ /* 0x004fea0003800000 */
[----:B------:R-:W-:Y:S05]  /*3070*/  BRA `(.L_x_57) ;  /* 0xfffffffc00ec7947 */ /* 0x000fea000383ffff */
.L_x_50:
[----:B------:R-:W-:Y:S05]  /*3080*/  BRA.U UP4, `(.L_x_58) ;  /* 0x0000000d04407547 */ /* 0x000fea000b800000 */
[----:B------:R-:W1:Y:S01]  /*3090*/  S2UR UR7, SR_CgaCtaId ;  /* 0x00000000000779c3 */ /* 0x000e620000008800 */
[----:B------:R-:W-:Y:S01]  /*30a0*/  UMOV UR4, 0x40 ;  /* 0x0000004000047882 */ /* 0x000fe20000000000 */
[----:B------:R-:W-:Y:S01]  /*30b0*/  NOP ;  /* 0x0000000000007918 */ /* 0x000fe20000000000 */
[----:B------:R-:W-:Y:S01]  /*30c0*/  UMOV UR6, 0x400 ;  /* 0x0000040000067882 */ /* 0x000fe20000000000 */
[----:B-1----:R-:W-:Y:S02]  /*30d0*/  ULEA UR5, UR7, UR4, 0x18 ;  /* 0x0000000407057291 */ /* 0x002fe4000f8ec0ff */
[----:B------:R-:W-:-:S07]  /*30e0*/  ULEA UR6, UR7, UR6, 0x18 ;  /* 0x0000000607067291 */ /* 0x000fce000f8ec0ff */
[----:B------:R-:W1:Y:S02]  /*30f0*/  LDS.U8 R0, [UR5+0x1c] ;  /* 0x00001c05ff007984 */ /* 0x000e640008000000 */
[----:B-1----:R-:W-:-:S13]  /*3100*/  ISETP.NE.AND P0, PT, R0, RZ, PT ;  /* 0x000000ff0000720c */ /* 0x002fda0003f05270 */
[----:B------:R-:W-:Y:S05]  /*3110*/  @P0 BRA `(.L_x_59) ;  /* 0x0000000000580947 */ /* 0x000fea0003800000 */
[----:B------:R-:W-:-:S13]  /*3120*/  ELECT P0, URZ, PT ;  /* 0x0000000000ff782f */ /* 0x000fda0003800000 */
[----:B------:R-:W-:Y:S05]  /*3130*/  @!P0 BRA `(.L_x_60) ;  /* 0x0000000000608947 */ /* 0x000fea0003800000 */
[----:B------:R-:W-:Y:S01]  /*3140*/  UMOV UR4, 0x10 ;  /* 0x0000001000047882 */ /* 0x000fe20000000000 */
[----:B------:R-:W-:Y:S01]  /*3150*/  HFMA2 R0, -RZ, RZ, 0, 5.9604644775390625e-08 ;  /* 0x00000001ff007431 */ /* 0x000fe200000001ff */
[----:B------:R-:W-:-:S03]  /*3160*/  MOV R3, 0xffff ;  /* 0x0000ffff00037802 */ /* 0x000fc60000000f00 */
[----:B------:R-:W-:Y:S04]  /*3170*/  DEPBAR.LE SB1, 0x36 ;  /* 0x00009d800000791a */ /* 0x000fe80000000000 */
[----:B------:R-:W1:Y:S02]  /*3180*/  UTCATOMSWS.FIND_AND_SET.ALIGN UP0, UR4, UR4 ;  /* 0x00000004000475e3 */ /* 0x000e640008000800 */
[----:B-1----:R-:W-:Y:S01]  /*3190*/  MOV R4, UR4 ;  /* 0x0000000400047c02 */ /* 0x002fe20008000f00 */
[----:B------:R-:W-:Y:S06]  /*31a0*/  BRA.U UP0, `(.L_x_61) ;  /* 0x0000000100187547 */ /* 0x000fec000b800000 */
.L_x_62:
[----:B------:R-:W-:Y:S05]  /*31b0*/  NANOSLEEP 0x64 ;  /* 0x000000640000795d */ /* 0x000fea0003800000 */
[----:B------:R-:W-:-:S05]  /*31c0*/  UMOV UR4, 0x10 ;  /* 0x0000001000047882 */ /* 0x000fca0000000000 */
[----:B------:R-:W-:Y:S04]  /*31d0*/  DEPBAR.LE SB1, 0x36 ;  /* 0x00009d800000791a */ /* 0x000fe80000000000 */
[----:B------:R-:W1:Y:S02]  /*31e0*/  UTCATOMSWS.FIND_AND_SET.ALIGN UP0, UR4, UR4 ;  /* 0x00000004000475e3 */ /* 0x000e640008000800 */
[----:B-1----:R-:W-:Y:S01]  /*31f0*/  MOV R4, UR4 ;  /* 0x0000000400047c02 */ /* 0x002fe20008000f00 */
[----:B------:R-:W-:Y:S05]  /*3200*/  BRA.U !UP0, `(.L_x_62) ;  /* 0xfffffffd08e87547 */ /* 0x000fea000b83ffff */
.L_x_61:
[-C--:B------:R-:W-:Y:S02]  /*3210*/  SHF.L.U32 R3, R3, R4.reuse, RZ ;  /* 0x0000000403037219 */ /* 0x080fe400000006ff */
[----:B------:R-:W-:Y:S01]  /*3220*/  SHF.L.U32 R0, R0, R4, RZ ;  /* 0x0000000400007219 */ /* 0x000fe200000006ff */
[----:B------:R-:W-:Y:S02]  /*3230*/  IMAD.SHL.U32 R4, R4, 0x20, RZ ;  /* 0x0000002004047824 */ /* 0x000fe400078e00ff */
[----:B------:R1:W-:Y:S04]  /*3240*/  ATOMS.OR RZ, [UR5+0x14], R3 ;  /* 0x00001403ffff798c */ /* 0x0003e8000b000005 */
[----:B------:R1:W-:Y:S04]  /*3250*/  ATOMS.OR RZ, [UR5+0x18], R0 ;  /* 0x00001800ffff798c */ /* 0x0003e8000b000005 */
[----:B------:R1:W-:Y:S01]  /*3260*/  STS [UR6+0x150], R4 ;  /* 0x00015004ff007988 */ /* 0x0003e20008000806 */
[----:B------:R-:W-:Y:S05]  /*3270*/  BRA `(.L_x_60) ;  /* 0x0000000000107947 */ /* 0x000fea0003800000 */
.L_x_59:
[----:B------:R-:W-:Y:S02]  /*3280*/  MOV R0, 0xffffffff ;  /* 0xffffffff00007802 */ /* 0x000fe40000000f00 */
[----:B------:R-:W-:-:S03]  /*3290*/  MOV R4, 0x32c0 ;  /* 0x000032c000047802 */ /* 0x000fc60000000f00 */
[----:B------:R1:W-:Y:S04]  /*32a0*/  STS [UR6+0x150], R0 ;  /* 0x00015000ff007988 */ /* 0x0003e80008000806 */
[----:B-1---5:R-:W-:Y:S05]  /*32b0*/  CALL.REL.NOINC `($__internal_1_$__cuda_sm10x_tcgen05_guardrail_trap_phase_invalid_during_alloc) ;  /* 0x0000009000607944 */ /* 0x022fea0003c00000 */
.L_x_60:
[----:B------:R-:W-:Y:S05]  /*32c0*/  WARPSYNC.ALL ;  /* 0x0000000000007948 */ /* 0x000fea0003800000 */
[----:B------:R-:W2:Y:S01]  /*32d0*/  S2UR UR4, SR_CgaCtaId ;  /* 0x00000000000479c3 */ /* 0x000ea20000008800 */
[----:B------:R-:W-:Y:S01]  /*32e0*/  UMOV UR17, 0x400 ;  /* 0x0000040000117882 */ /* 0x000fe20000000000 */
[----:B------:R-:W-:-:S06]  /*32f0*/  NOP ;  /* 0x0000000000007918 */ /* 0x000fcc0000000000 */
[----:B------:R-:W-:Y:S06]  /*3300*/  BAR.ARV 0x6, 0xa0 ;  /* 0x0182800000007b1d */ /* 0x000fec0000002000 */
[----:B------:R-:W3:Y:S01]  /*3310*/  LDCU UR5, c[0x0][0x38c] ;  /* 0x00007180ff0577ac */ /* 0x000ee20008000800 */
[----:B------:R-:W-:Y:S01]  /*3320*/  LOP3.LUT R2, R2, 0xffff, RZ, 0xc0, !PT ;  /* 0x0000ffff02027812 */ /* 0x000fe200078ec0ff */
[----:B------:R-:W-:Y:S01]  /*3330*/  IMAD.MOV.U32 R11, RZ, RZ, 0x1 ;  /* 0x00000001ff0b7424 */ /* 0x000fe200078e00ff */
[----:B------:R-:W-:Y:S01]  /*3340*/  CS2R R8, SRZ ;  /* 0x0000000000087805 */ /* 0x000fe2000001ff00 */
[----:B------:R-:W4:Y:S01]  /*3350*/  LDCU UR8, c[0x0][0x38c] ;  /* 0x00007180ff0877ac */ /* 0x000f220008000800 */
[----:B------:R-:W-:Y:S01]  /*3360*/  R2UR UR19, R2 ;  /* 0x00000000021372ca */ /* 0x000fe200000e0000 */
[----:B------:R-:W-:Y:S01]  /*3370*/  IMAD.MOV.U32 R10, RZ, RZ, RZ ;  /* 0x000000ffff0a7224 */ /* 0x000fe200078e00ff */
[----:B------:R-:W-:Y:S01]  /*3380*/  UMOV UR23, URZ ;  /* 0x000000ff00177c82 */ /* 0x000fe20008000000 */
[----:B------:R-:W-:Y:S01]  /*3390*/  UMOV UR14, URZ ;  /* 0x000000ff000e7c82 */ /* 0x000fe20008000000 */
[----:B--2---:R-:W-:Y:S01]  /*33a0*/  ULEA UR17, UR4, UR17, 0x18 ;  /* 0x0000001104117291 */ /* 0x004fe2000f8ec0ff */
[----:B------:R-:W-:Y:S01]  /*33b0*/  UMOV UR26, 0x0 ;  /* 0x00000000001a7882 */ /* 0x000fe20000000000 */
[----:B------:R-:W-:-:S02]  /*33c0*/  UMOV UR27, 0x8400010 ;  /* 0x08400010001b7882 */ /* 0x000fc40000000000 */
[----:B------:R-:W-:Y:S02]  /*33d0*/  UIADD3 UR6, UPT, UPT, UR17, 0xc400, URZ ;  /* 0x0000c40011067890 */ /* 0x000fe4000fffe0ff */
[----:B------:R-:W-:Y:S02]  /*33e0*/  UIADD3 UR7, UPT, UPT, UR17, 0x1a400, URZ ;  /* 0x0001a40011077890 */ /* 0x000fe4000fffe0ff */
[----:B---3--:R-:W-:Y:S01]  /*33f0*/  UIADD3 UR5, UPT, UPT, UR5, 0x3f, URZ ;  /* 0x0000003f05057890 */ /* 0x008fe2000fffe0ff */
[----:B-1----:R-:W1:Y:S01]  /*3400*/  LDS R0, [UR17+0x150] ;  /* 0x00015011ff007984 */ /* 0x002e620008000800 */
[----:B------:R-:W-:Y:S02]  /*3410*/  USHF.R.U32.HI UR6, URZ, 0x4, UR6 ;  /* 0x00000004ff067899 */ /* 0x000fe40008011606 */
[----:B------:R-:W-:Y:S02]  /*3420*/  USHF.R.S32.HI UR4, URZ, 0x1f, UR5 ;  /* 0x0000001fff047899 */ /* 0x000fe40008011405 */
[----:B------:R-:W-:-:S02]  /*3430*/  ULOP3.LUT UR6, UR6, 0x3fff, URZ, 0xc0, !UPT ;  /* 0x00003fff06067892 */ /* 0x000fc4000f8ec0ff */
[----:B------:R-:W-:Y:S02]  /*3440*/  ULEA.HI UR4, UR4, UR5, URZ, 0x6 ;  /* 0x0000000504047291 */ /* 0x000fe4000f8f30ff */
[----:B------:R-:W-:Y:S02]  /*3450*/  USHF.R.U32.HI UR5, URZ, 0x4, UR7 ;  /* 0x00000004ff057899 */ /* 0x000fe40008011607 */
[----:B------:R-:W-:Y:S02]  /*3460*/  USHF.R.S32.HI UR28, URZ, 0x6, UR4 ;  /* 0x00000006ff1c7899 */ /* 0x000fe40008011404 */
[----:B------:R-:W-:Y:S02]  /*3470*/  ULOP3.LUT UR5, UR5, 0x3fff, URZ, 0xc0, !UPT ;  /* 0x00003fff05057892 */ /* 0x000fe4000f8ec0ff */
[----:B------:R-:W-:Y:S02]  /*3480*/  UISETP.LT.AND UP0, UPT, UR28, 0x1, UPT ;  /* 0x000000011c00788c */ /* 0x000fe4000bf01270 */
[----:B------:R-:W-:-:S02]  /*3490*/  ULOP3.LUT UR20, UR6, 0x10000, URZ, 0xfc, !UPT ;  /* 0x0001000006147892 */ /* 0x000fc4000f8efcff */
[----:B------:R-:W-:Y:S02]  /*34a0*/  USEL UR29, UR28, 0x1, !UP0 ;  /* 0x000000011c1d7887 */ /* 0x000fe4000c000000 */
[----:B------:R-:W-:Y:S02]  /*34b0*/  ULOP3.LUT UR21, UR5, 0x10000, URZ, 0xfc, !UPT ;  /* 0x0001000005157892 */ /* 0x000fe4000f8efcff */
[----:B------:R-:W-:Y:S02]  /*34c0*/  UIADD3 UR29, UPT, UPT, -UR29, URZ, URZ ;  /* 0x000000ff1d1d7290 */ /* 0x000fe4000fffe1ff */
[----:B----4-:R-:W-:Y:S01]  /*34d0*/  UISETP.GE.AND UP4, UPT, UR8, 0x1, UPT ;  /* 0x000000010800788c */ /* 0x010fe2000bf86270 */
[----:B------:R-:W-:Y:S01]  /*34e0*/  UMOV UR24, 0x0 ;  /* 0x0000000000187882 */ /* 0x000fe20000000000 */
[----:B------:R-:W-:Y:S01]  /*34f0*/  UMOV UR25, 0x8400010 ;  /* 0x0840001000197882 */ /* 0x000fe20000000000 */
[----:B-1----:R-:W-:-:S15]  /*3500*/  R2UR UR30, R0 ;  /* 0x00000000001e72ca */ /* 0x002fde00000e0000 */
.L_x_69:
[----:B------:R-:W-:Y:S02]  /*3510*/  LEA R0, R10, UR17, 0x3 ;  /* 0x000000110a007c11 */ /* 0x000fe4000f8e18ff */
[----:B------:R-:W-:Y:S02]  /*3520*/  SHF.L.U32 R5, R9, 0x1f, RZ ;  /* 0x0000001f09057819 */ /* 0x000fe400000006ff */
[----:B------:R-:W-:Y:S01]  /*3530*/  PLOP3.LUT P0, PT, PT, PT, UP4, 0x80, 0x8 ;  /* 0x000000000008781c */ /* 0x000fe20003f0f048 */
[----:B------:R-:W-:Y:S01]  /*3540*/  VIADD R3, R0, 0xd0 ;  /* 0x000000d000037836 */ /* 0x000fe20000000000 */
[----:B-1----:R-:W1:Y:S02]  /*3550*/  SYNCS.PHASECHK.TRANS64.TRYWAIT P1, [R0+URZ+0xc0], R5 ;  /* 0x0000c005000075a7 */ /* 0x002e6400080211ff */
[----:B-1-3--:R-:W-:Y:S09]  /*3560*/  @!P1 BRA `(.L_x_63) ;  /* 0x0000008400e89947 */ /* 0x00aff20003800000 */
.L_x_157:
[----:B------:R-:W-:Y:S01]  /*3570*/  LEA R4, R10, UR17, 0x4 ;  /* 0x000000110a047c11 */ /* 0x000fe2000f8e20ff */
[----:B------:R-:W-:Y:S01]  /*3580*/  @UP4 ULEA UR4, UR14, UR17, 0x3 ;  /* 0x000000110e044291 */ /* 0x000fe2000f8e18ff */
[----:B------:R-:W-:Y:S01]  /*3590*/  PLOP3.LUT P2, PT, PT, PT, PT, 0x80, 0x8 ;  /* 0x000000000008781c */ /* 0x000fe20003f4f070 */
[----:B------:R-:W-:Y:S01]  /*35a0*/  ULEA UR22, UR23, UR17, 0x3 ;  /* 0x0000001117167291 */ /* 0x000fe2000f8e18ff */
[----:B------:R-:W-:Y:S01]  /*35b0*/  PRMT R3, RZ, 0x654, R3 ;  /* 0x00000654ff037816 */ /* 0x000fe20000000003 */
[----:B------:R-:W-:Y:S01]  /*35c0*/  ULEA UR18, UR23, UR30, 0x8 ;  /* 0x0000001e17127291 */ /* 0x000fe2000f8e40ff */
[----:B-1----:R-:W1:Y:S01]  /*35d0*/  LDS.128 R4, [R4+0x130] ;  /* 0x0001300004047984 */ /* 0x002e620000000c00 */
[----:B------:R-:W-:Y:S02]  /*35e0*/  @P0 SHF.L.U32 R2, R8, 0x1f, RZ ;  /* 0x0000001f08020819 */ /* 0x000fe400000006ff */
[----:B------:R-:W-:Y:S01]  /*35f0*/  SHF.L.U32 R0, R11, 0x1f, RZ ;  /* 0x0000001f0b007819 */ /* 0x000fe200000006ff */
[----:B------:R-:W-:Y:S01]  /*3600*/  @!PT LDS RZ, [RZ] ;  /* 0x00000000fffff984 */ /* 0x000fe20000000800 */
[----:B------:R-:W-:Y:S01]  /*3610*/  @!PT LDS RZ, [RZ] ;  /* 0x00000000fffff984 */ /* 0x000fe20000000800 */
[----:B------:R-:W-:Y:S01]  /*3620*/  @!PT LDS RZ, [RZ] ;  /* 0x00000000fffff984 */ /* 0x000fe20000000800 */
[----:B------:R-:W-:Y:S01]  /*3630*/  @!PT LDS RZ, [RZ] ;  /* 0x00000000fffff984 */ /* 0x000fe20000000800 */
[----:B------:R2:W-:Y:S06]  /*3640*/  MEMBAR.ALL.CTA ;  /* 0x0000000000007992 */ /* 0x0005ec0000008000 */
[----:B--2---:R-:W2:Y:S02]  /*3650*/  FENCE.VIEW.ASYNC.S ;  /* 0x00000000000073c6 */ /* 0x004ea40000000000 */
[----:B--2---:R2:W-:Y:S01]  /*3660*/  SYNCS.ARRIVE.TRANS64.RED.A1T0 RZ, [R3+URZ], RZ ;  /* 0x000000ff03ff79a7 */ /* 0x0045e200081004ff */
[----:B------:R2:W3:Y:S01]  /*3670*/  @P0 SYNCS.PHASECHK.TRANS64.TRYWAIT P2, [UR4], R2 ;  /* 0x00000002ff0005a7 */ /* 0x0004e20008041104 */
[----:B-1----:R-:W-:Y:S01]  /*3680*/  LOP3.LUT P1, RZ, R6, 0x1, RZ, 0xc0, !PT ;  /* 0x0000000106ff7812 */ /* 0x002fe2000782c0ff */
[----:B------:R-:W1:Y:S02]  /*3690*/  SYNCS.PHASECHK.TRANS64.TRYWAIT P0, [UR22+0xf0], R0 ;  /* 0x0000f000ff0075a7 */ /* 0x000e640008001116 */
[----:B-123--:R-:W-:Y:S10]  /*36a0*/  @!P0 BRA `(.L_x_64) ;  /* 0x0000008400ac8947 */ /* 0x00eff40003800000 */
.L_x_159:
[----:B------:R-:W-:Y:S01]  /*36b0*/  IADD3 R10, PT, PT, R10, 0x1, RZ ;  /* 0x000000010a0a7810 */ /* 0x000fe20007ffe0ff */
[----:B------:R-:W-:Y:S06]  /*36c0*/  BRA.U !UP4, `(.L_x_65) ;  /* 0x000000010c987547 */ /* 0x000fec000b800000 */
[----:B------:R-:W-:Y:S01]  /*36d0*/  UPLOP3.LUT UP2, UPT, UPT, UPT, UPT, 0x40, 0x4 ;  /* 0x000000000004789c */ /* 0x000fe20003f4e870 */
[----:B------:R-:W-:Y:S01]  /*36e0*/  UMOV UR16, UR29 ;  /* 0x0000001d00107c82 */ /* 0x000fe20008000000 */
[----:B------:R-:W-:Y:S01]  /*36f0*/  UMOV UR15, UR28 ;  /* 0x0000001c000f7c82 */ /* 0x000fe20008000000 */
[----:B------:R-:W-:-:S08]  /*3700*/  UMOV UR6, UR14 ;  /* 0x0000000e00067c82 */ /* 0x000fd00008000000 */
.L_x_68:
[----:B------:R-:W-:Y:S02]  /*3710*/  UIADD3 UR16, UPT, UPT, UR16, 0x1, URZ ;  /* 0x0000000110107890 */ /* 0x000fe4000fffe0ff */
[----:B--2---:R-:W-:Y:S02]  /*3720*/  ULEA UR5, UR6, UR17, 0x3 ;  /* 0x0000001106057291 */ /* 0x004fe4000f8e18ff */
[----:B------:R-:W-:Y:S01]  /*3730*/  UISETP.NE.AND UP3, UPT, UR16, URZ, UPT ;  /* 0x000000ff1000728c */ /* 0x000fe2000bf65270 */
[----:B---3--:R-:W-:Y:S10]  /*3740*/  @P2 BRA `(.L_x_66) ;  /* 0x00000000000c2947 */ /* 0x008ff40003800000 */
[----:B-1----:R-:W-:Y:S04]  /*3750*/  SHF.L.U32 R3, R8, 0x1f, RZ ;  /* 0x0000001f08037819 */ /* 0x002fe800000006ff */
[----:B------:R-:W1:Y:S02]  /*3760*/  SYNCS.PHASECHK.TRANS64.TRYWAIT P0, [UR5], R3 ;  /* 0x00000003ff0075a7 */ /* 0x000e640008001105 */
[----:B-1----:R-:W-:Y:S05]  /*3770*/  @!P0 BRA `(.L_x_67) ;  /* 0x0000008400908947 */ /* 0x002fea0003800000 */
.L_x_66:
[----:B------:R-:W-:Y:S01]  /*3780*/  UISETP.NE.AND UP0, UPT, UR15, 0x1, UPT ;  /* 0x000000010f00788c */ /* 0x000fe2000bf05270 */
[----:B------:R-:W-:Y:S01]  /*3790*/  PLOP3.LUT P2, PT, PT, PT, PT, 0x80, 0x8 ;  /* 0x000000000008781c */ /* 0x000fe20003f4f070 */
[----:B------:R-:W-:Y:S02]  /*37a0*/  UIADD3 UR4, UPT, UPT, UR6, 0x1, URZ ;  /* 0x0000000106047890 */ /* 0x000fe4000fffe0ff */
[----:B------:R-:W-:Y:S02]  /*37b0*/  ULEA UR12, UR6, UR21, 0xa ;  /* 0x00000015060c7291 */ /* 0x000fe4000f8e50ff */
[----:B------:R-:W-:Y:S01]  /*37c0*/  UISETP.NE.AND UP1, UPT, UR4, 0x7, UPT ;  /* 0x000000070400788c */ /* 0x000fe2000bf25270 */
[----:B------:R-:W-:Y:S01]  /*37d0*/  PLOP3.LUT P0, PT, PT, PT, UP0, 0x80, 0x8 ;  /* 0x000000000008781c */ /* 0x000fe20003f0f008 */
[----:B------:R-:W-:Y:S02]  /*37e0*/  UIADD3 UR10, UPT, UPT, UR12, 0x2, URZ ;  /* 0x000000020c0a7890 */ /* 0x000fe4000fffe0ff */
[----:B------:R-:W-:Y:S02]  /*37f0*/  USEL UR7, URZ, 0x1, UP1 ;  /* 0x00000001ff077887 */ /* 0x000fe40008800000 */
[----:B------:R-:W-:Y:S02]  /*3800*/  USEL UR14, UR4, URZ, UP1 ;  /* 0x000000ff040e7287 */ /* 0x000fe40008800000 */
[----:B------:R-:W-:Y:S02]  /*3810*/  UIADD3 UR15, UPT, UPT, UR15, -0x1, URZ ;  /* 0xffffffff0f0f7890 */ /* 0x000fe4000fffe0ff */
[----:B------:R-:W-:Y:S01]  /*3820*/  @UP0 ULEA UR4, UR14, UR17, 0x3 ;  /* 0x000000110e040291 */ /* 0x000fe2000f8e18ff */
[----:B------:R-:W-:Y:S01]  /*3830*/  LOP3.LUT R8, R8, UR7, RZ, 0x3c, !PT ;  /* 0x0000000708087c12 */ /* 0x000fe2000f8e3cff */
[----:B------:R-:W-:Y:S01]  /*3840*/  UIADD3 UR7, UPT, UPT, UR5, 0x38, URZ ;  /* 0x0000003805077890 */ /* 0x000fe2000fffe0ff */
[----:B------:R-:W-:Y:S02]  /*3850*/  UMOV UR13, 0x80004020 ;  /* 0x80004020000d7882 */ /* 0x000fe40000000000 */
[----:B-1----:R-:W-:Y:S01]  /*3860*/  @P0 SHF.L.U32 R0, R8, 0x1f, RZ ;  /* 0x0000001f08000819 */ /* 0x002fe200000006ff */
[----:B------:R-:W-:Y:S01]  /*3870*/  UMOV UR5, 0x80004020 ;  /* 0x8000402000057882 */ /* 0x000fe20000000000 */
[----:B------:R-:W-:Y:S01]  /*3880*/  UMOV UR11, 0x80004020 ;  /* 0x80004020000b7882 */ /* 0x000fe20000000000 */
[----:B------:R-:W-:Y:S01]  /*3890*/  UMOV UR9, 0x80004020 ;  /* 0x8000402000097882 */ /* 0x000fe20000000000 */
[----:B------:R2:W3:Y:S01]  /*38a0*/  @P0 SYNCS.PHASECHK.TRANS64.TRYWAIT P2, [UR4], R0 ;  /* 0x00000000ff0005a7 */ /* 0x0004e20008041104 */
[----:B------:R-:W-:Y:S03]  /*38b0*/  ULEA UR4, UR6, UR20, 0x9 ;  /* 0x0000001406047291 */ /* 0x000fe6000f8e48ff */
[----:B------:R-:W-:Y:S01]  /*38c0*/  UMOV UR6, UR14 ;  /* 0x0000000e00067c82 */ /* 0x000fe20008000000 */
[----:B------:R-:W-:Y:S05]  /*38d0*/  UIADD3 UR8, UPT, UPT, UR4, 0x2, URZ ;  /* 0x0000000204087890 */ /* 0x000fea000fffe0ff */
[----:B------:R2:W-:Y:S01]  /*38e0*/  UTCQMMA gdesc[UR4], gdesc[UR12], tmem[UR18], tmem[UR26], idesc[UR27], UP2 ;  /* 0x00ff1a0c040075ea */ /* 0x0005e20009000312 */
[----:B------:R-:W-:Y:S03]  /*38f0*/  UPLOP3.LUT UP2, UPT, UPT, UPT, UPT, 0x80, 0x8 ;  /* 0x000000000008789c */ /* 0x000fe60003f4f070 */
[----:B------:R2:W-:Y:S01]  /*3900*/  UTCQMMA gdesc[UR8], gdesc[UR10], tmem[UR18], tmem[UR24], idesc[UR25], UPT ;  /* 0x00ff180a080075ea */ /* 0x0005e2000b800312 */
[----:B------:R2:W-:Y:S01]  /*3910*/  UTCBAR.MULTICAST [UR7], URZ, UR19 ;  /* 0x000000ff070073e9 */ /* 0x0005e20008000813 */
[----:B------:R-:W-:Y:S06]  /*3920*/  BRA.U UP3, `(.L_x_68) ;  /* 0xfffffffd03787547 */ /* 0x000fec000b83ffff */
.L_x_65:
[----:B--2---:R-:W-:Y:S01]  /*3930*/  UIADD3 UR4, UPT, UPT, UR23, 0x1, URZ ;  /* 0x0000000117047890 */ /* 0x004fe2000fffe0ff */
[C---:B------:R-:W-:Y:S01]  /*3940*/  ISETP.NE.AND P0, PT, R10.reuse, 0x2, PT ;  /* 0x000000020a00780c */ /* 0x040fe20003f05270 */
[----:B------:R-:W-:Y:S02]  /*3950*/  UIADD3 UR5, UPT, UPT, UR22, 0xe0, URZ ;  /* 0x000000e016057890 */ /* 0x000fe4000fffe0ff */
[----:B------:R-:W-:Y:S01]  /*3960*/  UISETP.NE.AND UP0, UPT, UR4, 0x2, UPT ;  /* 0x000000020400788c */ /* 0x000fe2000bf05270 */
[----:B-1----:R-:W-:Y:S02]  /*3970*/  SEL R0, RZ, 0x1, P0 ;  /* 0x00000001ff007807 */ /* 0x002fe40000000000 */
[----:B------:R-:W-:Y:S01]  /*3980*/  SEL R10, R10, RZ, P0 ;  /* 0x000000ff0a0a7207 */ /* 0x000fe20000000000 */
[----:B------:R-:W-:Y:S01]  /*3990*/  USEL UR6, URZ, 0x1, UP0 ;  /* 0x00000001ff067887 */ /* 0x000fe20008000000 */
[----:B------:R-:W-:Y:S01]  /*39a0*/  LOP3.LUT R9, R9, R0, RZ, 0x3c, !PT ;  /* 0x0000000009097212 */ /* 0x000fe200078e3cff */
[----:B------:R-:W-:Y:S01]  /*39b0*/  USEL UR23, UR4, URZ, UP0 ;  /* 0x000000ff04177287 */ /* 0x000fe20008000000 */
[----:B------:R1:W-:Y:S03]  /*39c0*/  UTCBAR [UR5], URZ ;  /* 0x000000ff050073e9 */ /* 0x0003e600080000ff */
[----:B------:R-:W-:Y:S01]  /*39d0*/  LOP3.LUT R11, R11, UR6, RZ, 0x3c, !PT ;  /* 0x000000060b0b7c12 */ /* 0x000fe2000f8e3cff */
[----:B------:R-:W-:Y:S07]  /*39e0*/  @P1 BRA `(.L_x_69) ;  /* 0xfffffff800c81947 */ /* 0x000fee000383ffff */
[----:B------:R-:W2:Y:S01]  /*39f0*/  S2UR UR7, SR_CgaCtaId ;  /* 0x00000000000779c3 */ /* 0x000ea20000008800 */
[----:B------:R-:W-:Y:S01]  /*3a00*/  ELECT P0, URZ, PT ;  /* 0x0000000000ff782f */ /* 0x000fe20003800000 */
[----:B------:R-:W-:Y:S01]  /*3a10*/  IMAD.MOV.U32 R0, RZ, RZ, 0x1 ;  /* 0x00000001ff007424 */ /* 0x000fe200078e00ff */
[----:B------:R-:W-:Y:S01]  /*3a20*/  UIADD3 UR17, UPT, UPT, UR17, 0xf0, URZ ;  /* 0x000000f011117890 */ /* 0x000fe2000fffe0ff */
[----:B------:R-:W-:Y:S01]  /*3a30*/  SHF.L.U32 R3, R11, 0x1f, RZ ;  /* 0x0000001f0b037819 */ /* 0x000fe200000006ff */
[----:B------:R-:W-:-:S03]  /*3a40*/  UMOV UR4, 0x40 ;  /* 0x0000004000047882 */ /* 0x000fc60000000000 */
[----:B------:R-:W-:Y:S01]  /*3a50*/  UVIRTCOUNT.DEALLOC.SMPOOL 0x80 ;  /* 0x000000800000784c */ /* 0x000fe20000000000 */
[----:B--2---:R-:W-:Y:S02]  /*3a60*/  ULEA UR7, UR7, UR4, 0x18 ;  /* 0x0000000407077291 */ /* 0x004fe4000f8ec0ff */
[----:B------:R-:W-:-:S07]  /*3a70*/  ULEA UR4, UR23, UR17, 0x3 ;  /* 0x0000001117047291 */ /* 0x000fce000f8e18ff */
[----:B------:R2:W-:Y:S02]  /*3a80*/  @P0 STS.U8 [UR7+0x1c], R0 ;  /* 0x00001c00ff000988 */ /* 0x0005e40008000007 */
[----:B------:R-:W4:Y:S02]  /*3a90*/  SYNCS.PHASECHK.TRANS64.TRYWAIT P0, [UR4], R3 ;  /* 0x00000003ff0075a7 */ /* 0x000f240008001104 */
[----:B--2-4-:R-:W-:Y:S05]  /*3aa0*/  @!P0 BRA `(.L_x_70) ;  /* 0x0000008000dc8947 */ /* 0x014fea0003800000 */
.L_x_162:
[----:B------:R-:W-:-:S04]  /*3ab0*/  UIADD3 UR4, UPT, UPT, UR23, 0x1, URZ ;  /* 0x0000000117047890 */ /* 0x000fc8000fffe0ff */
[----:B------:R-:W-:-:S04]  /*3ac0*/  UISETP.NE.AND UP0, UPT, UR4, 0x2, UPT ;  /* 0x000000020400788c */ /* 0x000fc8000bf05270 */
[----:B-1----:R-:W-:Y:S02]  /*3ad0*/  USEL UR5, URZ, 0x1, UP0 ;  /* 0x00000001ff057887 */ /* 0x002fe40008000000 */
[----:B------:R-:W-:-:S04]  /*3ae0*/  USEL UR4, UR4, URZ, UP0 ;  /* 0x000000ff04047287 */ /* 0x000fc80008000000 */
[----:B------:R-:W-:Y:S01]  /*3af0*/  ULEA UR4, UR4, UR17, 0x3 ;  /* 0x0000001104047291 */ /* 0x000fe2000f8e18ff */
[----:B--2---:R-:W-:-:S04]  /*3b00*/  LOP3.LUT R3, R11, UR5, RZ, 0x3c, !PT ;  /* 0x000000050b037c12 */ /* 0x004fc8000f8e3cff */
[----:B------:R-:W-:-:S04]  /*3b10*/  SHF.L.U32 R3, R3, 0x1f, RZ ;  /* 0x0000001f03037819 */ /* 0x000fc800000006ff */
[----:B------:R-:W1:Y:S02]  /*3b20*/  SYNCS.PHASECHK.TRANS64.TRYWAIT P0, [UR4], R3 ;  /* 0x00000003ff0075a7 */ /* 0x000e640008001104 */
[----:B-1----:R-:W-:Y:S05]  /*3b30*/  @!P0 BRA `(.L_x_71) ;  /* 0x0000008000d08947 */ /* 0x002fea0003800000 */
.L_x_164:
[----:B------:R-:W-:Y:S01]  /*3b40*/  NOP ;  /* 0x0000000000007918 */ /* 0x000fe20000000000 */
[----:B-1----:R-:W1:Y:S01]  /*3b50*/  LDS R0, [UR7+0x14] ;  /* 0x00001407ff007984 */ /* 0x002e620008000800 */
[----:B------:R-:W-:Y:S01]  /*3b60*/  ULOP3.LUT UR4, UR30, 0xffff, URZ, 0xc0, !UPT ;  /* 0x0000ffff1e047892 */ /* 0x000fe2000f8ec0ff */
[----:B------:R-:W-:Y:S01]  /*3b70*/  UMOV UR5, 0xffff ;  /* 0x0000ffff00057882 */ /* 0x000fe20000000000 */
[----:B------:R-:W-:Y:S02]  /*3b80*/  UMOV UR6, 0x1 ;  /* 0x0000000100067882 */ /* 0x000fe40000000000 */
[----:B------:R-:W-:-:S04]  /*3b90*/  USHF.R.U32.HI UR4, URZ, 0x5, UR4 ;  /* 0x00000005ff047899 */ /* 0x000fc80008011604 */
[----:B------:R-:W-:Y:S02]  /*3ba0*/  USHF.L.U32 UR5, UR5, UR4, URZ ;  /* 0x0000000405057299 */ /* 0x000fe400080006ff */
[----:B------:R-:W-:-:S04]  /*3bb0*/  USHF.L.U32 UR4, UR6, UR4, URZ ;  /* 0x0000000406047299 */ /* 0x000fc800080006ff */
[----:B-1----:R-:W-:-:S04]  /*3bc0*/  LOP3.LUT R0, R0, UR5, RZ, 0xc0, !PT ;  /* 0x0000000500007c12 */ /* 0x002fc8000f8ec0ff */
[----:B------:R-:W-:-:S13]  /*3bd0*/  ISETP.NE.AND P0, PT, R0, UR5, PT ;  /* 0x0000000500007c0c */ /* 0x000fda000bf05270 */
[----:B------:R-:W-:Y:S05]  /*3be0*/  @P0 BRA `(.L_x_72) ;  /* 0x0000000000580947 */ /* 0x000fea0003800000 */
[----:B------:R-:W1:Y:S02]  /*3bf0*/  LDS R0, [UR7+0x18] ;  /* 0x00001807ff007984 */ /* 0x000e640008000800 */
[----:B-1----:R-:W-:-:S04]  /*3c00*/  LOP3.LUT R0, R0, UR4, RZ, 0xc0, !PT ;  /* 0x0000000400007c12 */ /* 0x002fc8000f8ec0ff */
[----:B------:R-:W-:-:S13]  /*3c10*/  ISETP.NE.AND P0, PT, R0, UR4, PT ;  /* 0x0000000400007c0c */ /* 0x000fda000bf05270 */
[----:B------:R-:W-:Y:S05]  /*3c20*/  @P0 BRA `(.L_x_73) ;  /* 0x00000000003c0947 */ /* 0x000fea0003800000 */
[----:B------:R-:W1:Y:S01]  /*3c30*/  S2R R2, SR_LANEID ;  /* 0x0000000000027919 */ /* 0x000e620000000000 */
[----:B------:R-:W-:Y:S01]  /*3c40*/  ULOP3.LUT UR5, URZ, UR5, URZ, 0x33, !UPT ;  /* 0x00000005ff057292 */ /* 0x000fe2000f8e33ff */
[----:B------:R-:W-:Y:S01]  /*3c50*/  LOP3.LUT R4, RZ, UR4, RZ, 0x33, !PT ;  /* 0x00000004ff047c12 */ /* 0x000fe2000f8e33ff */
[----:B------:R-:W-:Y:S02]  /*3c60*/  VOTEU.ANY UR4, UPT, PT ;  /* 0x0000000000047886 */ /* 0x000fe400038e0100 */
[----:B------:R-:W-:Y:S01]  /*3c70*/  UFLO.U32 UR4, UR4 ;  /* 0x00000004000472bd */ /* 0x000fe200080e0000 */
[----:B------:R-:W2:Y:S01]  /*3c80*/  REDUX UR6, R4 ;  /* 0x00000000040673c4 */ /* 0x000ea20000000000 */
[----:B------:R-:W-:-:S06]  /*3c90*/  IMAD.U32 R0, RZ, RZ, UR5 ;  /* 0x00000005ff007e24 */ /* 0x000fcc000f8e00ff */
[----:B------:R4:W-:Y:S01]  /*3ca0*/  UTCATOMSWS.AND URZ, UR5 ;  /* 0x0000000500ff79e3 */ /* 0x0009e20008000000 */
[----:B------:R-:W3:Y:S01]  /*3cb0*/  REDUX UR8, R0 ;  /* 0x00000000000873c4 */ /* 0x000ee20000000000 */
[----:B-1----:R-:W-:Y:S01]  /*3cc0*/  ISETP.EQ.U32.AND P0, PT, R2, UR4, PT ;  /* 0x0000000402007c0c */ /* 0x002fe2000bf02070 */
[----:B--2---:R-:W-:Y:S01]  /*3cd0*/  IMAD.U32 R2, RZ, RZ, UR6 ;  /* 0x00000006ff027e24 */ /* 0x004fe2000f8e00ff */
[----:B---3--:R-:W-:-:S11]  /*3ce0*/  MOV R3, UR8 ;  /* 0x0000000800037c02 */ /* 0x008fd60008000f00 */
[----:B------:R4:W-:Y:S04]  /*3cf0*/  @P0 ATOMS.AND RZ, [UR7+0x14], R3 ;  /* 0x00001403ffff098c */ /* 0x0009e8000a800007 */
[----:B------:R4:W-:Y:S01]  /*3d00*/  @P0 ATOMS.AND RZ, [UR7+0x18], R2 ;  /* 0x00001802ffff098c */ /* 0x0009e2000a800007 */
[----:B------:R-:W-:Y:S05]  /*3d10*/  BRA `(.L_x_74) ;  /* 0x0000000000147947 */ /* 0x000fea0003800000 */
.L_x_73:
[----:B------:R-:W-:Y:S02]  /*3d20*/  MOV R2, 0x3d40 ;  /* 0x00003d4000027802 */ /* 0x000fe40000000f00 */
[----:B---3-5:R-:W-:Y:S05]  /*3d30*/  CALL.REL.NOINC `($__internal_0_$__cuda_sm10x_tcgen05_guardrail_trap_col_being_dealloced_not_returned_by_alloc) ;  /* 0x0000008400b47944 */ /* 0x028fea0003c00000 */
[----:B------:R-:W-:Y:S05]  /*3d40*/  BRA `(.L_x_74) ;  /* 0x0000000000087947 */ /* 0x000fea0003800000 */
.L_x_72:
[----:B------:R-:W-:Y:S02]  /*3d50*/  MOV R2, 0x3d70 ;  /* 0x00003d7000027802 */ /* 0x000fe40000000f00 */
[----:B---3-5:R-:W-:Y:S05]  /*3d60*/  CALL.REL.NOINC `($__internal_2_$__cuda_sm10x_tcgen05_guardrail_trap_unallocated_columns_being_dealloced) ;  /* 0x0000008400c07944 */ /* 0x028fea0003c00000 */
.L_x_74:
[----:B------:R-:W-:Y:S01]  /*3d70*/  NOP ;  /* 0x0000000000007918 */ /* 0x000fe20000000000 */
[----:B----4-:R-:W-:Y:S05]  /*3d80*/  EXIT ;  /* 0x000000000000794d */ /* 0x010fea0003800000 */
.L_x_58:
[----:B------:R-:W-:-:S09]  /*3d90*/  UISETP.NE.OR UP0, UPT, UR17, 0x3, !UP3 ;  /* 0x000000031100788c */ /* 0x000fd2000df05670 */
[----:B------:R-:W-:Y:S05]  /*3da0*/  BRA.U UP0, `(.L_x_75) ;  /* 0x0000001100587547 */ /* 0x000fea000b800000 */
[----:B------:R-:W1:Y:S01]  /*3db0*/  S2UR UR10, SR_CgaCtaId ;  /* 0x00000000000a79c3 */ /* 0x000e620000008800 */
[----:B------:R-:W2:Y:S01]  /*3dc0*/  LDCU UR31, c[0x0][0x370] ;  /* 0x00006e00ff1f77ac */ /* 0x000ea20008000800 */
[----:B------:R-:W-:Y:S02]  /*3dd0*/  HFMA2 R13, -RZ, RZ, 0, 0 ;  /* 0x00000000ff0d7431 */ /* 0x000fe400000001ff */
[----:B------:R-:W-:Y:S01]  /*3de0*/  IMAD.MOV.U32 R15, RZ, RZ, 0x1 ;  /* 0x00000001ff0f7424 */ /* 0x000fe200078e00ff */
[----:B------:R-:W-:Y:S01]  /*3df0*/  MOV R7, 0x2000 ;  /* 0x0000200000077802 */ /* 0x000fe20000000f00 */
[----:B------:R-:W2:Y:S01]  /*3e00*/  LDCU.128 UR44, c[0x0][0xb10] ;  /* 0x00016200ff2c77ac */ /* 0x000ea20008000c00 */
[----:B------:R-:W-:Y:S01]  /*3e10*/  IMAD.MOV.U32 R14, RZ, RZ, RZ ;  /* 0x000000ffff0e7224 */ /* 0x000fe200078e00ff */
[----:B------:R-:W3:Y:S01]  /*3e20*/  LDC.64 R16, c[0x0][0x348] ;  /* 0x0000d200ff107b82 */ /* 0x000ee20000000a00 */
[----:B------:R-:W4:Y:S01]  /*3e30*/  LDCU UR30, c[0x0][0x374] ;  /* 0x00006e80ff1e77ac */ /* 0x000f220008000800 */
[----:B------:R-:W1:Y:S06]  /*3e40*/  LDCU UR15, c[0x0][0xb0c] ;  /* 0x00016180ff0f77ac */ /* 0x000e6c0008000800 */
[----:B------:R-:W3:Y:S01]  /*3e50*/  LDC.64 R2, c[0x0][0x888] ;  /* 0x00022200ff027b82 */ /* 0x000ee20000000a00 */
[----:B------:R-:W3:Y:S01]  /*3e60*/  LDCU UR49, c[0x0][0xb20] ;  /* 0x00016400ff3177ac */ /* 0x000ee20008000800 */
[----:B------:R-:W3:Y:S06]  /*3e70*/  LDCU UR4, c[0x0][0xb30] ;  /* 0x00016600ff0477ac */ /* 0x000eec0008000800 */
[----:B------:R-:W3:Y:S01]  /*3e80*/  LDC.64 R4, c[0x0][0x890] ;  /* 0x00022400ff047b82 */ /* 0x000ee20000000a00 */
[----:B------:R-:W-:Y:S01]  /*3e90*/  UMOV UR21, 0x400 ;  /* 0x0000040000157882 */ /* 0x000fe20000000000 */
[----:B--2---:R-:W-:-:S02]  /*3ea0*/  UIMAD.WIDE.U32 UR6, UR31, UR44, URZ ;  /* 0x0000002c1f0672a5 */ /* 0x004fc4000f8e00ff */
[----:B----4-:R-:W-:Y:S02]  /*3eb0*/  UIMAD.WIDE.U32 UR8, UR30, UR47, URZ ;  /* 0x0000002f1e0872a5 */ /* 0x010fe4000f8e00ff */
[----:B-1----:R-:W-:Y:S02]  /*3ec0*/  ULEA UR21, UR10, UR21, 0x18 ;  /* 0x000000150a157291 */ /* 0x002fe4000f8ec0ff */
[----:B------:R-:W-:Y:S02]  /*3ed0*/  UPLOP3.LUT UP3, UPT, UPT, UPT, UPT, 0x40, 0x4 ;  /* 0x000000000004789c */ /* 0x000fe40003f6e870 */
[----:B------:R-:W-:Y:S02]  /*3ee0*/  UIADD3 UR37, UPT, UPT, UR21, 0x88, URZ ;  /* 0x0000008815257890 */ /* 0x000fe4000fffe0ff */
[----:B------:R-:W-:Y:S02]  /*3ef0*/  UIADD3 UR33, UPT, UPT, UR21, 0x70, URZ ;  /* 0x0000007015217890 */ /* 0x000fe4000fffe0ff */
[----:B------:R-:W-:-:S02]  /*3f00*/  UIADD3 UR25, UPT, UPT, UR21, 0x78, URZ ;  /* 0x0000007815197890 */ /* 0x000fc4000fffe0ff */
[----:B------:R-:W-:Y:S01]  /*3f10*/  UIADD3 UR17, UPT, UPT, UR21, 0x80, URZ ;  /* 0x0000008015117890 */ /* 0x000fe2000fffe0ff */
[----:B------:R-:W-:Y:S01]  /*3f20*/  UMOV UR6, UR7 ;  /* 0x0000000700067c82 */ /* 0x000fe20008000000 */
[----:B------:R-:W-:Y:S01]  /*3f30*/  UMOV UR41, UR9 ;  /* 0x0000000900297c82 */ /* 0x000fe20008000000 */
[----:B------:R-:W-:Y:S02]  /*3f40*/  UISETP.GE.AND UP0, UPT, UR42, 0x1, UPT ;  /* 0x000000012a00788c */ /* 0x000fe4000bf06270 */
[----:B------:R-:W-:Y:S01]  /*3f50*/  UISETP.NE.AND UP4, UPT, UR42, 0x1, UPT ;  /* 0x000000012a00788c */ /* 0x000fe2000bf85270 */
[----:B------:R-:W1:Y:S01]  /*3f60*/  LDCU.64 UR22, c[0x0][0xb28] ;  /* 0x00016500ff1677ac */ /* 0x000e620008000a00 */
[----:B------:R-:W-:Y:S02]  /*3f70*/  UISETP.NE.AND UP6, UPT, UR15, 0x1, UPT ;  /* 0x000000010f00788c */ /* 0x000fe4000bfc5270 */
[----:B------:R-:W-:Y:S02]  /*3f80*/  UISETP.NE.AND UP5, UPT, UR46, 0x1, UPT ;  /* 0x000000012e00788c */ /* 0x000fe4000bfa5270 */
[----:B------:R-:W-:-:S02]  /*3f90*/  UPRMT UR37, UR10, 0x654, UR37 ;  /* 0x000006540a257896 */ /* 0x000fc40008000025 */
[----:B------:R-:W-:Y:S02]  /*3fa0*/  USHF.R.U32.HI UR43, URZ, UR45, UR6 ;  /* 0x0000002dff2b7299 */ /* 0x000fe40008011606 */
[----:B------:R-:W-:Y:S02]  /*3fb0*/  UPRMT UR40, UR10, 0x654, UR33 ;  /* 0x000006540a287896 */ /* 0x000fe40008000021 */
[----:B------:R-:W-:Y:S02]  /*3fc0*/  UPRMT UR39, UR10, 0x654, UR25 ;  /* 0x000006540a277896 */ /* 0x000fe40008000019 */
[----:B------:R-:W-:Y:S02]  /*3fd0*/  UPRMT UR38, UR10, 0x654, UR17 ;  /* 0x000006540a267896 */ /* 0x000fe40008000011 */
[----:B---3--:R-:W-:Y:S02]  /*3fe0*/  USHF.R.U32.HI UR41, URZ, UR49, UR41 ;  /* 0x00000031ff297299 */ /* 0x008fe40008011629 */
[----:B------:R-:W-:-:S11]  /*3ff0*/  UISETP.NE.AND UP2, UPT, UR4, 0x1, UPT ;  /* 0x000000010400788c */ /* 0x000fd6000bf45270 */
.L_x_86:
[C---:B------:R-:W-:Y:S02]  /*4000*/  LEA R12, R14.reuse, UR21, 0x3 ;  /* 0x000000150e0c7c11 */ /* 0x040fe4000f8e18ff */
[----:B------:R-:W-:Y:S02]  /*4010*/  SHF.L.U32 R9, R13, 0x1f, RZ ;  /* 0x0000001f0d097819 */ /* 0x000fe400000006ff */
[----:B------:R-:W-:Y:S02]  /*4020*/  LEA R10, R14, UR21, 0x4 ;  /* 0x000000150e0a7c11 */ /* 0x000fe4000f8e20ff */
[----:B--2---:R-:W2:Y:S02]  /*4030*/  SYNCS.PHASECHK.TRANS64.TRYWAIT P0, [R12+URZ+0xc0], R9 ;  /* 0x0000c0090c0075a7 */ /* 0x004ea400080011ff */
[----:B--2---:R-:W-:Y:S05]  /*4040*/  @!P0 BRA `(.L_x_76) ;  /* 0x0000007c00a48947 */ /* 0x004fea0003800000 */
.L_x_165:
[----:B--2---:R-:W2:Y:S01]  /*4050*/  LDS.128 R8, [R10+0x130] ;  /* 0x000130000a087984 */ /* 0x004ea20000000c00 */
[----:B------:R-:W-:Y:S01]  /*4060*/  UISETP.GE.AND UP0, UPT, UR42, 0x1, UPT ;  /* 0x000000012a00788c */ /* 0x000fe2000bf06270 */
[----:B------:R-:W-:Y:S01]  /*4070*/  @!PT LDS RZ, [RZ] ;  /* 0x00000000fffff984 */ /* 0x000fe20000000800 */
[----:B------:R-:W-:Y:S01]  /*4080*/  @!PT LDS RZ, [RZ] ;  /* 0x00000000fffff984 */ /* 0x000fe20000000800 */
[----:B------:R-:W-:Y:S01]  /*4090*/  @!PT LDS RZ, [RZ] ;  /* 0x00000000fffff984 */ /* 0x000fe20000000800 */
[----:B------:R-:W-:Y:S01]  /*40a0*/  @!PT LDS RZ, [RZ] ;  /* 0x00000000fffff984 */ /* 0x000fe20000000800 */
[----:B------:R3:W-:Y:S06]  /*40b0*/  MEMBAR.ALL.CTA ;  /* 0x0000000000007992 */ /* 0x0007ec0000008000 */
[----:B---3--:R-:W3:Y:S01]  /*40c0*/  FENCE.VIEW.ASYNC.S ;  /* 0x00000000000073c6 */ /* 0x008ee20000000000 */
[----:B--2---:R-:W-:Y:S11]  /*40d0*/  LOP3.LUT P0, RZ, R10, 0x1, RZ, 0xc0, !PT ;  /* 0x000000010aff7812 */ /* 0x004ff6000780c0ff */
[----:B------:R-:W-:Y:S02]  /*40e0*/  @!UPT UIADD3 URZ, UPT, UPT, URZ, URZ, URZ ;  /* 0x000000fffffff290 */ /* 0x000fe4000fffe0ff */
[----:B---3--:R-:W-:Y:S01]  /*40f0*/  VOTEU.ANY UP1, P0 ;  /* 0x0000000000ff7886 */ /* 0x008fe20000020100 */
[----:B------:R-:W-:Y:S11]  /*4100*/  PLOP3.LUT P0, PT, PT, PT, UP1, 0x80, 0x8 ;  /* 0x000000000008781c */ /* 0x000ff60003f0f018 */
[----:B------:R-:W-:Y:S02]  /*4110*/  @!UPT UIADD3 URZ, UPT, UPT, URZ, URZ, URZ ;  /* 0x000000fffffff290 */ /* 0x000fe4000fffe0ff */
[----:B------:R-:W-:Y:S02]  /*4120*/  @P0 SHF.R.U32.HI R0, RZ, 0x10, R9 ;  /* 0x00000010ff000819 */ /* 0x000fe40000011609 */
[----:B------:R-:W-:Y:S02]  /*4130*/  @P0 MOV R6, R8 ;  /* 0x0000000800060202 */ /* 0x000fe40000000f00 */
[----:B------:R-:W-:Y:S01]  /*4140*/  @P0 R2UR UR4, R0 ;  /* 0x00000000000402ca */ /* 0x000fe200000e0000 */
[----:B------:R-:W-:Y:S01]  /*4150*/  VIADD R0, R12, 0xd0 ;  /* 0x000000d00c007836 */ /* 0x000fe20000000000 */
[----:B------:R-:W-:Y:S02]  /*4160*/  @P0 LOP3.LUT R8, R9, 0xffff, RZ, 0xc0, !PT ;  /* 0x0000ffff09080812 */ /* 0x000fe400078ec0ff */
[----:B------:R-:W-:Y:S02]  /*4170*/  @P0 R2UR UR6, R6 ;  /* 0x00000000060602ca */ /* 0x000fe400000e0000 */
[----:B------:R-:W-:Y:S02]  /*4180*/  PRMT R0, RZ, 0x654, R0 ;  /* 0x00000654ff007816 */ /* 0x000fe40000000000 */
[----:B------:R-:W-:Y:S02]  /*4190*/  @P0 R2UR UR5, R8 ;  /* 0x00000000080502ca */ /* 0x000fe400000e0000 */
[----:B------:R2:W-:Y:S03]  /*41a0*/  SYNCS.ARRIVE.TRANS64.RED.A1T0 RZ, [R0+URZ], RZ ;  /* 0x000000ff00ff79a7 */ /* 0x0005e600081004ff */
[----:B------:R-:W-:Y:S04]  /*41b0*/  @UP1 UMOV UR29, UR4 ;  /* 0x00000004001d1c82 */ /* 0x000fe80008000000 */
[----:B------:R-:W-:Y:S04]  /*41c0*/  @UP1 UMOV UR14, UR6 ;  /* 0x00000006000e1c82 */ /* 0x000fe80008000000 */
[----:B------:R-:W-:Y:S01]  /*41d0*/  @UP1 UMOV UR13, UR5 ;  /* 0x00000005000d1c82 */ /* 0x000fe20008000000 */
[----:B------:R-:W-:Y:S05]  /*41e0*/  BRA.U !UP0, `(.L_x_77) ;  /* 0x0000000108a47547 */ /* 0x000fea000b800000 */
[----:B------:R-:W-:Y:S02]  /*41f0*/  UIMAD.WIDE.U32 UR18, UR13, UR47, URZ ;  /* 0x0000002f0d1272a5 */ /* 0x000fe4000f8e00ff */
[----:B------:R-:W-:Y:S02]  /*4200*/  UIMAD.WIDE.U32 UR26, UR14, UR44, URZ ;  /* 0x0000002c0e1a72a5 */ /* 0x000fe4000f8e00ff */
[----:B------:R-:W-:Y:S02]  /*4210*/  USEL UR4, UR30, UR41, !UP5 ;  /* 0x000000291e047287 */ /* 0x000fe4000e800000 */
[----:B------:R-:W-:Y:S02]  /*4220*/  USEL UR7, UR31, UR43, !UP6 ;  /* 0x0000002b1f077287 */ /* 0x000fe4000f000000 */
[----:B-1----:R-:W-:Y:S02]  /*4230*/  UIMAD.WIDE.U32 UR8, UR4, UR22, URZ ;  /* 0x00000016040872a5 */ /* 0x002fe4000f8e00ff */
[----:B------:R-:W-:Y:S01]  /*4240*/  UIMAD.WIDE.U32 UR10, UR7, UR22, URZ ;  /* 0x00000016070a72a5 */ /* 0x000fe2000f8e00ff */
[----:B------:R-:W-:Y:S02]  /*4250*/  UMOV UR5, UR19 ;  /* 0x0000001300057c82 */ /* 0x000fe40008000000 */
[----:B------:R-:W-:Y:S03]  /*4260*/  USHF.R.U32.HI UR6, URZ, UR49, UR5 ;  /* 0x00000031ff067299 */ /* 0x000fe60008011605 */
[----:B------:R-:W-:Y:S01]  /*4270*/  UMOV UR5, UR27 ;  /* 0x0000001b00057c82 */ /* 0x000fe20008000000 */
[----:B------:R-:W-:Y:S02]  /*4280*/  USEL UR6, UR13, UR6, !UP5 ;  /* 0x000000060d067287 */ /* 0x000fe4000e800000 */
[----:B------:R-:W-:Y:S03]  /*4290*/  USHF.R.U32.HI UR12, URZ, UR45, UR5 ;  /* 0x0000002dff0c7299 */ /* 0x000fe60008011605 */
[----:B------:R-:W-:Y:S02]  /*42a0*/  UMOV UR5, UR9 ;  /* 0x0000000900057c82 */ /* 0x000fe40008000000 */
[----:B------:R-:W-:Y:S03]  /*42b0*/  @UP4 USHF.R.U32.HI UR4, URZ, UR23, UR5 ;  /* 0x00000017ff044299 */ /* 0x000fe60008011605 */
[----:B------:R-:W-:Y:S01]  /*42c0*/  UMOV UR5, UR11 ;  /* 0x0000000b00057c82 */ /* 0x000fe20008000000 */
[----:B------:R-:W-:Y:S02]  /*42d0*/  UIMAD UR4, UR42, UR4, URZ ;  /* 0x000000042a0472a4 */ /* 0x000fe4000f8e02ff */
[----:B------:R-:W-:Y:S02]  /*42e0*/  @UP4 USHF.R.U32.HI UR7, URZ, UR23, UR5 ;  /* 0x00000017ff074299 */ /* 0x000fe40008011605 */
[----:B------:R-:W-:Y:S02]  /*42f0*/  UIMAD.WIDE.U32 UR10, UR6, UR22, URZ ;  /* 0x00000016060a72a5 */ /* 0x000fe4000f8e00ff */
[----:B------:R-:W-:Y:S02]  /*4300*/  USEL UR5, UR14, UR12, !UP6 ;  /* 0x0000000c0e057287 */ /* 0x000fe4000f000000 */
[----:B------:R-:W-:Y:S02]  /*4310*/  UIMAD UR8, UR42, UR7, URZ ;  /* 0x000000072a0872a4 */ /* 0x000fe4000f8e02ff */
[----:B------:R-:W-:Y:S03]  /*4320*/  UISETP.GE.AND UP0, UPT, UR6, UR4, UPT ;  /* 0x000000040600728c */ /* 0x000fe6000bf06270 */
[----:B------:R-:W-:Y:S01]  /*4330*/  UMOV UR4, UR11 ;  /* 0x0000000b00047c82 */ /* 0x000fe20008000000 */
[----:B------:R-:W-:Y:S02]  /*4340*/  UISETP.GE.OR UP0, UPT, UR5, UR8, UP0 ;  /* 0x000000080500728c */ /* 0x000fe40008706670 */
[----:B------:R-:W-:Y:S02]  /*4350*/  USHF.R.U32.HI UR4, URZ, UR23, UR4 ;  /* 0x00000017ff047299 */ /* 0x000fe40008011604 */
[----:B------:R-:W-:Y:S02]  /*4360*/  UIMAD.WIDE.U32 UR8, UR5, UR22, URZ ;  /* 0x00000016050872a5 */ /* 0x000fe4000f8e00ff */
[----:B------:R-:W-:Y:S04]  /*4370*/  USEL UR10, UR6, UR4, !UP4 ;  /* 0x00000004060a7287 */ /* 0x000fe8000e000000 */
[----:B------:R-:W-:Y:S01]  /*4380*/  UIADD3 UR11, UPT, UPT, -UR10, URZ, URZ ;  /* 0x000000ff0a0b7290 */ /* 0x000fe2000fffe1ff */
[----:B------:R-:W-:Y:S02]  /*4390*/  @!UP0 UMOV UR4, UR9 ;  /* 0x0000000900048c82 */ /* 0x000fe40008000000 */
[----:B------:R-:W-:Y:S02]  /*43a0*/  @!UP0 USHF.R.U32.HI UR4, URZ, UR23, UR4 ;  /* 0x00000017ff048299 */ /* 0x000fe40008011604 */
[----:B------:R-:W-:Y:S02]  /*43b0*/  UIMAD UR8, UR42, UR11, UR6 ;  /* 0x0000000b2a0872a4 */ /* 0x000fe4000f8e0206 */
[----:B------:R-:W-:Y:S04]  /*43c0*/  @!UP0 USEL UR4, UR5, UR4, !UP4 ;  /* 0x0000000405048287 */ /* 0x000fe8000e000000 */
[----:B------:R-:W-:Y:S02]  /*43d0*/  @!UP0 UIMAD UR8, UR7, UR8, UR4 ;  /* 0x00000008070882a4 */ /* 0x000fe4000f8e0204 */
[----:B------:R-:W-:Y:S02]  /*43e0*/  @!UP0 UIADD3 UR9, UPT, UPT, UR10, -UR4, URZ ;  /* 0x800000040a098290 */ /* 0x000fe4000fffe0ff */
[----:B------:R-:W-:Y:S02]  /*43f0*/  UIADD3 UR4, UPT, UPT, -UR5, URZ, URZ ;  /* 0x000000ff05047290 */ /* 0x000fe4000fffe1ff */
[----:B------:R-:W-:Y:S02]  /*4400*/  UIADD3 UR7, UPT, UPT, -UR6, URZ, URZ ;  /* 0x000000ff06077290 */ /* 0x000fe4000fffe1ff */
[----:B------:R-:W-:Y:S02]  /*4410*/  @!UP0 UIMAD UR6, UR9, UR42, UR5 ;  /* 0x0000002a090682a4 */ /* 0x000fe4000f8e0205 */
[----:B------:R-:W-:Y:S02]  /*4420*/  UIMAD UR14, UR15, UR4, UR14 ;  /* 0x000000040f0e72a4 */ /* 0x000fe4000f8e020e */
[----:B------:R-:W-:Y:S01]  /*4430*/  UIMAD UR13, UR46, UR7, UR13 ;  /* 0x000000072e0d72a4 */ /* 0x000fe2000f8e020d */
[----:B------:R-:W-:Y:S02]  /*4440*/  @!UP0 UMOV UR5, UR8 ;  /* 0x0000000800058c82 */ /* 0x000fe40008000000 */
[----:B------:R-:W-:Y:S02]  /*4450*/  UIMAD UR14, UR5, UR15, UR14 ;  /* 0x0000000f050e72a4 */ /* 0x000fe4000f8e020e */
[----:B------:R-:W-:Y:S11]  /*4460*/  UIMAD UR13, UR6, UR46, UR13 ;  /* 0x0000002e060d72a4 */ /* 0x000ff6000f8e020d */
[----:B------:R-:W-:Y:S01]  /*4470*/  @!UPT UIADD3 URZ, UPT, UPT, URZ, URZ, URZ ;  /* 0x000000fffffff290 */ /* 0x000fe2000fffe0ff */
.L_x_77:
[----:B------:R-:W3:Y:S01]  /*4480*/  @!UP2 LDCU.128 UR8, c[0x0][0xb10] ;  /* 0x00016200ff08a7ac */ /* 0x000ee20008000c00 */
[C---:B------:R-:W-:Y:S02]  /*4490*/  ISETP.NE.U32.AND P1, PT, R4.reuse, RZ, PT ;  /* 0x000000ff0400720c */ /* 0x040fe40003f25070 */
[----:B------:R-:W-:Y:S02]  /*44a0*/  ISETP.NE.U32.AND P0, PT, R4, RZ, PT ;  /* 0x000000ff0400720c */ /* 0x000fe40003f05070 */
[C---:B------:R-:W-:Y:S02]  /*44b0*/  ISETP.NE.AND.EX P1, PT, R5.reuse, RZ, PT, P1 ;  /* 0x000000ff0500720c */ /* 0x040fe40003f25310 */
[----:B------:R-:W-:Y:S01]  /*44c0*/  ISETP.NE.AND.EX P0, PT, R5, RZ, PT, P0 ;  /* 0x000000ff0500720c */ /* 0x000fe20003f05300 */
[----:B------:R-:W4:Y:S01]  /*44d0*/  @!UP2 LDCU UR5, c[0x0][0xb0c] ;  /* 0x00016180ff05a7ac */ /* 0x000f220008000800 */
[----:B------:R-:W-:Y:S01]  /*44e0*/  SHF.L.U32 R9, R15, 0x1f, RZ ;  /* 0x0000001f0f097819 */ /* 0x000fe200000006ff */
[----:B------:R-:W-:Y:S02]  /*44f0*/  USHF.L.U32 UR35, UR16, 0x7, URZ ;  /* 0x0000000710237899 */ /* 0x000fe400080006ff */
[----:B------:R-:W-:Y:S02]  /*4500*/  USHF.L.U32 UR34, UR20, 0x8, URZ ;  /* 0x0000000814227899 */ /* 0x000fe400080006ff */
[----:B---3--:R-:W-:Y:S07]  /*4510*/  UIMAD.WIDE.U32 UR6, UR14, UR8, URZ ;  /* 0x000000080e0672a5 */ /* 0x008fee000f8e00ff */
[----:B------:R-:W-:Y:S01]  /*4520*/  @!UP2 UMOV UR4, UR7 ;  /* 0x000000070004ac82 */ /* 0x000fe20008000000 */
[----:B----4-:R-:W-:Y:S02]  /*4530*/  @!UP2 UISETP.NE.AND UP0, UPT, UR5, 0x1, UPT ;  /* 0x000000010500a88c */ /* 0x010fe4000bf05270 */
[----:B------:R-:W-:Y:S02]  /*4540*/  @!UP2 USHF.R.U32.HI UR4, URZ, UR9, UR4 ;  /* 0x00000009ff04a299 */ /* 0x000fe40008011604 */
[----:B------:R-:W-:Y:S02]  /*4550*/  UIMAD.WIDE.U32 UR6, UR13, UR11, URZ ;  /* 0x0000000b0d0672a5 */ /* 0x000fe4000f8e00ff */
[----:B------:R-:W-:Y:S02]  /*4560*/  @!UP2 USEL UR8, UR14, UR4, !UP0 ;  /* 0x000000040e08a287 */ /* 0x000fe4000c000000 */
[----:B------:R-:W-:Y:S03]  /*4570*/  @!UP2 UISETP.NE.AND UP0, UPT, UR10, 0x1, UPT ;  /* 0x000000010a00a88c */ /* 0x000fe6000bf05270 */
[----:B------:R-:W-:Y:S02]  /*4580*/  @!UP2 UMOV UR6, UR7 ;  /* 0x000000070006ac82 */ /* 0x000fe40008000000 */
[----:B------:R-:W3:Y:S02]  /*4590*/  @!UP2 LDCU UR4, c[0x0][0xb20] ;  /* 0x00016400ff04a7ac */ /* 0x000ee40008000800 */
[----:B---3--:R-:W-:Y:S04]  /*45a0*/  @!UP2 USHF.R.U32.HI UR6, URZ, UR4, UR6 ;  /* 0x00000004ff06a299 */ /* 0x008fe80008011606 */
[----:B------:R-:W-:Y:S04]  /*45b0*/  @!UP2 USEL UR6, UR13, UR6, !UP0 ;  /* 0x000000060d06a287 */ /* 0x000fe8000c000000 */
[----:B------:R-:W-:Y:S02]  /*45c0*/  @!UP2 UIADD3 UR4, UPT, UPT, -UR8, UR6, URZ ;  /* 0x000000060804a290 */ /* 0x000fe4000fffe1ff */
[----:B------:R-:W-:Y:S02]  /*45d0*/  @!UP2 UIADD3 UR6, UPT, UPT, UR8, -UR6, URZ ;  /* 0x800000060806a290 */ /* 0x000fe4000fffe0ff */
[----:B------:R-:W-:Y:S02]  /*45e0*/  @!UP2 UIMAD UR14, UR4, UR5, UR14 ;  /* 0x00000005040ea2a4 */ /* 0x000fe4000f8e020e */
[----:B------:R-:W-:Y:S01]  /*45f0*/  @!UP2 UIMAD UR13, UR6, UR10, UR13 ;  /* 0x0000000a060da2a4 */ /* 0x000fe2000f8e020d */
[----:B------:R-:W-:Y:S11]  /*4600*/  BRA.U UP3, `(.L_x_78) ;  /* 0x0000000103107547 */ /* 0x000ff6000b800000 */
[----:B--2---:R-:W-:Y:S04]  /*4610*/  MOV R0, UR48 ;  /* 0x0000003000007c02 */ /* 0x004fe80008000f00 */
[----:B------:R-:W-:Y:S04]  /*4620*/  SHF.L.U32 R11, R0, 0x1f, RZ ;  /* 0x0000001f000b7819 */ /* 0x000fe800000006ff */
[----:B------:R-:W2:Y:S02]  /*4630*/  SYNCS.PHASECHK.TRANS64.TRYWAIT P2, [UR21+0xb8], R11 ;  /* 0x0000b80bff0075a7 */ /* 0x000ea40008041115 */
[----:B--2---:R-:W-:Y:S05]  /*4640*/  @!P2 BRA `(.L_x_79) ;  /* 0x000000780038a947 */ /* 0x004fea0003800000 */
.L_x_78:
[----:B------:R-:W-:Y:S05]  /*4650*/  @!P1 BRA `(.L_x_80) ;  /* 0x0000000000309947 */ /* 0x000fea0003800000 */
[----:B------:R-:W-:Y:S01]  /*4660*/  ISETP.NE.U32.AND P1, PT, R2, RZ, PT ;  /* 0x000000ff0200720c */ /* 0x000fe20003f25070 */
[----:B------:R-:W3:Y:S01]  /*4670*/  LDCU.64 UR4, c[0x0][0x358] ;  /* 0x00006b00ff0477ac */ /* 0x000ee20008000a00 */
[----:B------:R-:W-:Y:S02]  /*4680*/  IMAD.MOV.U32 R158, RZ, RZ, 0x1 ;  /* 0x00000001ff9e7424 */ /* 0x000fe400078e00ff */
[----:B------:R-:W-:Y:S11]  /*4690*/  ISETP.NE.AND.EX P1, PT, R3, RZ, PT, P1 ;  /* 0x000000ff0300720c */ /* 0x000ff60003f25310 */
[----:B------:R-:W-:Y:S02]  /*46a0*/  @!UPT UIADD3 URZ, UPT, UPT, URZ, URZ, URZ ;  /* 0x000000fffffff290 */ /* 0x000fe4000fffe0ff */
[----:B--2---:R-:W2:Y:S01]  /*46b0*/  @P1 LDC.64 R10, c[0x0][0x888] ;  /* 0x00022200ff0a1b82 */ /* 0x004ea20000000a00 */
[----:B------:R-:W-:Y:S04]  /*46c0*/  @P1 IMAD R0, R4, UR36, RZ ;  /* 0x0000002404001c24 */ /* 0x000fe8000f8e02ff */
[----:B--2---:R-:W-:Y:S04]  /*46d0*/  @P1 IMAD.WIDE R10, R0, 0x4, R10 ;  /* 0x00000004000a1825 */ /* 0x004fe800078e020a */
[----:B------:R-:W-:Y:S01]  /*46e0*/  HFMA2 R0, -RZ, RZ, 0, 5.9604644775390625e-08 ;  /* 0x00000001ff007431 */ /* 0x000fe200000001ff */
[----:B---3-5:R3:W5:Y:S04]  /*46f0*/  @P1 LDG.E R73, desc[UR4][R10.64] ;  /* 0x000000040a491981 */ /* 0x028768000c1e1900 */
[----:B------:R-:W-:Y:S01]  /*4700*/  @!P1 PRMT R158, R0, 0x7610, R158 ;  /* 0x00007610009e9816 */ /* 0x000fe2000000009e */
[----:B---3--:R-:W4:Y:S06]  /*4710*/  @!P1 LDC R73, c[0x0][0x880] ;  /* 0x00022000ff499b82 */ /* 0x008f2c0000000800 */
.L_x_80:
[----:B----45:R-:W-:Y:S01]  /*4720*/  @!P0 FSETP.EQ.AND P1, PT, R73, RZ, PT ;  /* 0x000000ff4900820b */ /* 0x030fe20003f22000 */
[----:B------:R-:W-:Y:S01]  /*4730*/  @!UPT UIADD3 URZ, UPT, UPT, URZ, URZ, URZ ;  /* 0x000000fffffff290 */ /* 0x000fe2000fffe0ff */
[----:B------:R-:W-:Y:S11]  /*4740*/  @!P0 BRA `(.L_x_81) ;  /* 0x0000000000188947 */ /* 0x000ff60003800000 */
[----:B------:R-:W-:Y:S02]  /*4750*/  LOP3.LUT P0, RZ, R158, 0xff, RZ, 0xc0, !PT ;  /* 0x000000ff9eff7812 */ /* 0x000fe4000780c0ff */
[----:B------:R-:W-:Y:S04]  /*4760*/  ISETP.NE.U32.AND P1, PT, R2, RZ, PT ;  /* 0x000000ff0200720c */ /* 0x000fe80003f25070 */
[----:B------:R-:W-:Y:S04]  /*4770*/  ISETP.NE.AND.EX P1, PT, R3, RZ, PT, P1 ;  /* 0x000000ff0300720c */ /* 0x000fe80003f25310 */
[----:B------:R-:W-:Y:S03]  /*4780*/  PLOP3.LUT P1, PT, P1, PT, PT, 0x8, 0x80 ;  /* 0x000000000080781c */ /* 0x000fe60000f2e170 */
[----:B------:R-:W-:Y:S11]  /*4790*/  @P0 FSETP.EQ.AND P1, PT, R73, RZ, PT ;  /* 0x000000ff4900020b */ /* 0x000ff60003f22000 */
[----:B------:R-:W-:Y:S02]  /*47a0*/  @!UPT UIADD3 URZ, UPT, UPT, URZ, URZ, URZ ;  /* 0x000000fffffff290 */ /* 0x000fe4000fffe0ff */
.L_x_81:
[----:B------:R-:W3:Y:S01]  /*47b0*/  SYNCS.PHASECHK.TRANS64.TRYWAIT P2, [UR21+0x90], R9 ;  /* 0x00009009ff0075a7 */ /* 0x000ee20008041115 */
[----:B------:R-:W-:Y:S04]  /*47c0*/  ELECT P0, URZ, PT ;  /* 0x0000000000ff782f */ /* 0x000fe80003800000 */
[----:B------:R-:W-:Y:S11]  /*47d0*/  PLOP3.LUT P1, PT, P1, P0, PT, 0xf2, 0x2f ;  /* 0x00000000002f781c */ /* 0x000ff60000f21e72 */
[----:B------:R-:W-:Y:S02]  /*47e0*/  @!UPT UIADD3 URZ, UPT, UPT, URZ, URZ, URZ ;  /* 0x000000fffffff290 */ /* 0x000fe4000fffe0ff */
[----:B------:R-:W-:Y:S05]  /*47f0*/  @!P1 IADD3 R8, P0, PT, R16, 0x580, RZ ;  /* 0x0000058010089810 */ /* 0x000fea0007f1e0ff */
[----:B------:R-:W-:Y:S01]  /*4800*/  @!P1 IMAD.X R6, RZ, RZ, R17, P0 ;  /* 0x000000ffff069224 */ /* 0x000fe200000e0611 */
[----:B---3--:R-:W-:Y:S07]  /*4810*/  @!P2 BRA `(.L_x_82) ;  /* 0x0000007400dca947 */ /* 0x008fee0003800000 */
.L_x_168:
[----:B------:R-:W-:Y:S01]  /*4820*/  @!P1 R2UR UR5, R8 ;  /* 0x00000000080592ca */ /* 0x000fe200000e0000 */
[----:B------:R-:W-:Y:S01]  /*4830*/  VOTEU.ALL UP0, P1 ;  /* 0x0000000000ff7886 */ /* 0x000fe20000800000 */
[----:B------:R-:W-:Y:S01]  /*4840*/  @!P1 R2UR UR4, R6 ;  /* 0x00000000060492ca */ /* 0x000fe200000e0000 */
[----:B--2---:R-:W-:Y:S01]  /*4850*/  @!P1 IMAD.MOV.U32 R0, RZ, RZ, 0x2000 ;  /* 0x00002000ff009424 */ /* 0x004fe200078e00ff */
[----:B------:R-:W-:Y:S01]  /*4860*/  UMOV UR6, 0x0 ;  /* 0x0000000000067882 */ /* 0x000fe20000000000 */
[----:B------:R-:W-:Y:S01]  /*4870*/  UMOV UR7, 0x10000000 ;  /* 0x1000000000077882 */ /* 0x000fe20000000000 */
[----:B------:R-:W-:Y:S01]  /*4880*/  @!UP0 UIADD3 UR32, UPT, UPT, UR21, 0x200, URZ ;  /* 0x0000020015208890 */ /* 0x000fe2000fffe0ff */
[----:B------:R-:W-:Y:S01]  /*4890*/  @!P1 IADD3 R8, P0, PT, R16, 0x580, RZ ;  /* 0x0000058010089810 */ /* 0x000fe20007f1e0ff */
[----:B------:R-:W-:Y:S04]  /*48a0*/  VOTEU.ALL UP0, P1 ;  /* 0x0000000000ff7886 */ /* 0x000fe80000800000 */
[----:B------:R-:W-:Y:S02]  /*48b0*/  @!P1 IMAD.X R6, RZ, RZ, R17, P0 ;  /* 0x000000ffff069224 */ /* 0x000fe400000e0611 */
[----:B------:R-:W-:Y:S02]  /*48c0*/  IMAD.U32 R10, RZ, RZ, UR5 ;  /* 0x00000005ff0a7e24 */ /* 0x000fe4000f8e00ff */
[----:B------:R-:W-:Y:S03]  /*48d0*/  IMAD.U32 R11, RZ, RZ, UR4 ;  /* 0x00000004ff0b7e24 */ /* 0x000fe6000f8e00ff */
[----:B------:R-:W-:Y:S02]  /*48e0*/  @!P1 R2UR UR4, R10 ;  /* 0x000000000a0492ca */ /* 0x000fe400000e0000 */
[----:B------:R-:W-:Y:S11]  /*48f0*/  @!P1 R2UR UR5, R11 ;  /* 0x000000000b0592ca */ /* 0x000ff600000e0000 */
[----:B------:R-:W-:Y:S02]  /*4900*/  @!UPT UIADD3 URZ, UPT, UPT, URZ, URZ, URZ ;  /* 0x000000fffffff290 */ /* 0x000fe4000fffe0ff */
[----:B------:R2:W-:Y:S01]  /*4910*/  @!UP0 UTMALDG.3D [UR32], [UR4], desc[UR6] ;  /* 0x00000620040085b4 */ /* 0x0005e20008011000 */
[----:B------:R2:W-:Y:S01]  /*4920*/  @!P1 SYNCS.ARRIVE.TRANS64.RED.A0TR RZ, [UR21+0x70], R0 ;  /* 0x00007000ffff99a7 */ /* 0x0005e20008300415 */
[----:B------:R-:W-:Y:S01]  /*4930*/  SYNCS.ARRIVE.TRANS64.RED.A1T0 RZ, [UR40], RZ ;  /* 0x000000ffffff79a7 */ /* 0x000fe20008100428 */
[----:B------:R-:W3:Y:S02]  /*4940*/  SYNCS.PHASECHK.TRANS64.TRYWAIT P2, [UR21+0x98], R9 ;  /* 0x00009809ff0075a7 */ /* 0x000ee40008041115 */
[----:B--23--:R-:W-:Y:S05]  /*4950*/  @!P2 BRA `(.L_x_83) ;  /* 0x0000007400a4a947 */ /* 0x00cfea0003800000 */
.L_x_170:
        /* <DEDUP_REMOVED lines=8> */
[----:B------:R-:W-:Y:S01]  /*49e0*/  @!UP0 UIADD3 UR24, UPT, UPT, UR21, 0x2200, URZ ;  /* 0x0000220015188890 */ /* 0x000fe2000fffe0ff */
[----:B------:R-:W-:Y:S01]  /*49f0*/  VOTEU.ALL UP0, P1 ;  /* 0x0000000000ff7886 */ /* 0x000fe20000800000 */
[----:B------:R-:W-:Y:S01]  /*4a00*/  UMOV UR27, UR35 ;  /* 0x00000023001b7c82 */ /* 0x000fe20008000000 */
[----:B------:R-:W-:Y:S02]  /*4a10*/  UMOV UR28, UR36 ;  /* 0x00000024001c7c82 */ /* 0x000fe40008000000 */
[----:B------:R-:W-:Y:S02]  /*4a20*/  IMAD.U32 R10, RZ, RZ, UR5 ;  /* 0x00000005ff0a7e24 */ /* 0x000fe4000f8e00ff */
[----:B------:R-:W-:Y:S02]  /*4a30*/  IMAD.U32 R11, RZ, RZ, UR4 ;  /* 0x00000004ff0b7e24 */ /* 0x000fe4000f8e00ff */
[----:B------:R-:W-:Y:S01]  /*4a40*/  @!P1 IMAD.X R6, RZ, RZ, R17, P0 ;  /* 0x000000ffff069224 */ /* 0x000fe200000e0611 */
        /* <DEDUP_REMOVED lines=8> */
.L_x_172:
[----:B------:R-:W-:Y:S01]  /*4ad0*/  @!P1 R2UR UR5, R8 ;  /* 0x00000000080592ca */ /* 0x000fe200000e0000 */
[----:B------:R-:W-:Y:S01]  /*4ae0*/  VOTEU.ALL UP0, P1 ;  /* 0x0000000000ff7886 */ /* 0x000fe20000800000 */
[----:B------:R-:W-:Y:S01]  /*4af0*/  @!P1 R2UR UR4, R6 ;  /* 0x00000000060492ca */ /* 0x000fe200000e0000 */
[----:B--2---:R-:W-:Y:S01]  /*4b00*/  @!P1 IMAD.MOV.U32 R0, RZ, RZ, 0x2000 ;  /* 0x00002000ff009424 */ /* 0x004fe200078e00ff */
[----:B------:R-:W-:Y:S01]  /*4b10*/  UMOV UR6, 0x0 ;  /* 0x0000000000067882 */ /* 0x000fe20000000000 */
[----:B------:R-:W-:Y:S01]  /*4b20*/  UMOV UR7, 0x10000000 ;  /* 0x1000000000077882 */ /* 0x000fe20000000000 */
[----:B------:R-:W-:Y:S01]  /*4b30*/  @!UP0 UIADD3 UR18, UPT, UPT, UR34, 0x80, URZ ;  /* 0x0000008022128890 */ /* 0x000fe2000fffe0ff */
[----:B------:R-:W-:Y:S01]  /*4b40*/  VIADD R14, R14, 0x1 ;  /* 0x000000010e0e7836 */ /* 0x000fe20000000000 */
[----:B------:R-:W-:Y:S01]  /*4b50*/  @!UP0 UIADD3 UR16, UPT, UPT, UR21, 0x4200, URZ ;  /* 0x0000420015108890 */ /* 0x000fe2000fffe0ff */
[----:B------:R-:W-:Y:S01]  /*4b60*/  VOTEU.ALL UP0, P1 ;  /* 0x0000000000ff7886 */ /* 0x000fe20000800000 */
[----:B------:R-:W-:Y:S01]  /*4b70*/  UMOV UR19, UR35 ;  /* 0x0000002300137c82 */ /* 0x000fe20008000000 */
[----:B------:R-:W-:Y:S02]  /*4b80*/  UMOV UR20, UR36 ;  /* 0x0000002400147c82 */ /* 0x000fe40008000000 */
        /* <DEDUP_REMOVED lines=10> */
.L_x_174:
[----:B------:R-:W-:Y:S01]  /*4c30*/  @!P1 IADD3 R6, P0, PT, R16, 0x580, RZ ;  /* 0x0000058010069810 */ /* 0x000fe20007f1e0ff */
[----:B------:R-:W-:Y:S01]  /*4c40*/  VOTEU.ALL UP0, P1 ;  /* 0x0000000000ff7886 */ /* 0x000fe20000800000 */
[----:B------:R-:W-:Y:S01]  /*4c50*/  UMOV UR6, 0x0 ;  /* 0x0000000000067882 */ /* 0x000fe20000000000 */
[----:B------:R-:W-:Y:S01]  /*4c60*/  UMOV UR7, 0x10000000 ;  /* 0x1000000000077882 */ /* 0x000fe20000000000 */
[----:B------:R-:W-:Y:S01]  /*4c70*/  @!P1 R2UR UR5, R6 ;  /* 0x00000000060592ca */ /* 0x000fe200000e0000 */
[----:B--2---:R-:W-:Y:S01]  /*4c80*/  @!P1 IMAD.X R0, RZ, RZ, R17, P0 ;  /* 0x000000ffff009224 */ /* 0x004fe200000e0611 */
[----:B------:R-:W-:Y:S01]  /*4c90*/  @!UP0 UIADD3 UR10, UPT, UPT, UR34, 0xc0, URZ ;  /* 0x000000c0220a8890 */ /* 0x000fe2000fffe0ff */
[----:B------:R-:W-:Y:S01]  /*4ca0*/  R2UR UR16, R160 ;  /* 0x00000000a01072ca */ /* 0x000fe200000e0000 */
[----:B------:R-:W-:Y:S01]  /*4cb0*/  @!UP0 UIADD3 UR8, UPT, UPT, UR21, 0x6200, URZ ;  /* 0x0000620015088890 */ /* 0x000fe2000fffe0ff */
[----:B------:R-:W-:Y:S01]  /*4cc0*/  ISETP.NE.AND P0, PT, R14, 0x2, PT ;  /* 0x000000020e00780c */ /* 0x000fe20003f05270 */
[----:B------:R-:W-:Y:S01]  /*4cd0*/  @!UP0 UIADD3 UR9, UPT, UPT, UR21, 0x88, URZ ;  /* 0x0000008815098890 */ /* 0x000fe2000fffe0ff */
[----:B------:R-:W-:Y:S01]  /*4ce0*/  @!P1 R2UR UR4, R0 ;  /* 0x00000000000492ca */ /* 0x000fe200000e0000 */
[----:B------:R-:W-:Y:S01]  /*4cf0*/  VOTEU.ALL UP0, P1 ;  /* 0x0000000000ff7886 */ /* 0x000fe20000800000 */
[----:B------:R-:W-:Y:S01]  /*4d00*/  UMOV UR11, UR35 ;  /* 0x00000023000b7c82 */ /* 0x000fe20008000000 */
[----:B------:R-:W-:Y:S01]  /*4d10*/  UMOV UR12, UR36 ;  /* 0x00000024000c7c82 */ /* 0x000fe20008000000 */
[----:B------:R-:W-:Y:S01]  /*4d20*/  SEL R0, RZ, 0x1, P0 ;  /* 0x00000001ff007807 */ /* 0x000fe20000000000 */
[----:B------:R-:W-:Y:S01]  /*4d30*/  UIADD3 UR20, UPT, UPT, UR13, UR59, URZ ;  /* 0x0000003b0d147290 */ /* 0x000fe2000fffe0ff */
[----:B------:R-:W-:Y:S01]  /*4d40*/  IMAD.U32 R8, RZ, RZ, UR5 ;  /* 0x00000005ff087e24 */ /* 0x000fe2000f8e00ff */
[----:B------:R-:W-:Y:S01]  /*4d50*/  LOP3.LUT R15, R15, 0x1, RZ, 0x3c, !PT ;  /* 0x000000010f0f7812 */ /* 0x000fe200078e3cff */
[----:B------:R-:W-:Y:S01]  /*4d60*/  UPLOP3.LUT UP3, UPT, UPT, UPT, UPT, 0x80, 0x8 ;  /* 0x000000000008789c */ /* 0x000fe20003f6f070 */
[----:B------:R-:W-:Y:S01]  /*4d70*/  LOP3.LUT R13, R13, R0, RZ, 0x3c, !PT ;  /* 0x000000000d0d7212 */ /* 0x000fe200078e3cff */
[----:B------:R-:W-:Y:S01]  /*4d80*/  UIADD3 UR16, UPT, UPT, UR14, UR16, URZ ;  /* 0x000000100e107290 */ /* 0x000fe2000fffe0ff */
[----:B------:R-:W-:Y:S01]  /*4d90*/  SEL R14, R14, RZ, P0 ;  /* 0x000000ff0e0e7207 */ /* 0x000fe20000000000 */
[----:B------:R-:W-:Y:S01]  /*4da0*/  UMOV UR36, UR29 ;  /* 0x0000001d00247c82 */ /* 0x000fe20008000000 */
[----:B------:R-:W-:Y:S01]  /*4db0*/  IMAD.U32 R9, RZ, RZ, UR4 ;  /* 0x00000004ff097e24 */ /* 0x000fe2000f8e00ff */
[----:B------:R-:W-:Y:S04]  /*4dc0*/  @!P1 R2UR UR4, R8 ;  /* 0x00000000080492ca */ /* 0x000fe800000e0000 */
[----:B------:R-:W-:Y:S11]  /*4dd0*/  @!P1 R2UR UR5, R9 ;  /* 0x00000000090592ca */ /* 0x000ff600000e0000 */
[----:B------:R-:W-:Y:S02]  /*4de0*/  @!UPT UIADD3 URZ, UPT, UPT, URZ, URZ, URZ ;  /* 0x000000fffffff290 */ /* 0x000fe4000fffe0ff */
[----:B------:R2:W-:Y:S01]  /*4df0*/  @!UP0 UTMALDG.3D [UR8], [UR4], desc[UR6] ;  /* 0x00000608040085b4 */ /* 0x0005e20008011000 */
[----:B------:R2:W-:Y:S01]  /*4e00*/  @!P1 SYNCS.ARRIVE.TRANS64.RED.A0TR RZ, [UR21+0x88], R7 ;  /* 0x00008807ffff99a7 */ /* 0x0005e20008300415 */
[----:B------:R-:W-:Y:S01]  /*4e10*/  SYNCS.ARRIVE.TRANS64.RED.A1T0 RZ, [UR37], RZ ;  /* 0x000000ffffff79a7 */ /* 0x000fe20008100425 */
[----:B------:R-:W-:Y:S05]  /*4e20*/  BRA.U UP1, `(.L_x_86) ;  /* 0xfffffff101747547 */ /* 0x000fea000b83ffff */
[----:B------:R-:W-:-:S04]  /*4e30*/  SHF.L.U32 R3, R15, 0x1f, RZ ;  /* 0x0000001f0f037819 */ /* 0x000fc800000006ff */
[----:B------:R-:W3:Y:S02]  /*4e40*/  SYNCS.PHASECHK.TRANS64.TRYWAIT P0, [UR21+0x90], R3 ;  /* 0x00009003ff0075a7 */ /* 0x000ee40008001115 */
[----:B---3--:R-:W-:Y:S05]  /*4e50*/  @!P0 BRA `(.L_x_87) ;  /* 0x0000007000ac8947 */ /* 0x008fea0003800000 */
.L_x_176:
[----:B------:R-:W4:Y:S02]  /*4e60*/  SYNCS.PHASECHK.TRANS64.TRYWAIT P0, [UR21+0x98], R3 ;  /* 0x00009803ff0075a7 */ /* 0x000f240008001115 */
[----:B----4-:R-:W-:Y:S05]  /*4e70*/  @!P0 BRA `(.L_x_88) ;  /* 0x0000007000bc8947 */ /* 0x010fea0003800000 */
.L_x_178:
[----:B------:R-:W4:Y:S02]  /*4e80*/  SYNCS.PHASECHK.TRANS64.TRYWAIT P0, [UR21+0xa0], R3 ;  /* 0x0000a003ff0075a7 */ /* 0x000f240008001115 */
[----:B----4-:R-:W-:Y:S05]  /*4e90*/  @!P0 BRA `(.L_x_89) ;  /* 0x0000007000cc8947 */ /* 0x010fea0003800000 */
.L_x_180:
[----:B---3--:R-:W-:-:S07]  /*4ea0*/  MOV R0, UR21 ;  /* 0x0000001500007c02 */ /* 0x008fce0008000f00 */
.L_x_90:
[----:B---3--:R-:W-:-:S04]  /*4eb0*/  SHF.L.U32 R3, R15, 0x1f, RZ ;  /* 0x0000001f0f037819 */ /* 0x008fc800000006ff */
[----:B------:R3:W4:Y:S03]  /*4ec0*/  SYNCS.PHASECHK.TRANS64.TRYWAIT P0, [R0+URZ+0xa8], R3 ;  /* 0x0000a803000075a7 */ /* 0x00072600080011ff */
[----:B----4-:R-:W-:Y:S05]  /*4ed0*/  @!P0 NANOSLEEP.SYNCS 0x989680 ;  /* 0x009896800000895d */ /* 0x010fea0003900000 */
[----:B------:R-:W4:Y:S02]  /*4ee0*/  @!P0 SYNCS.PHASECHK.TRANS64 P0, [R0+URZ+0xa8], R3 ;  /* 0x0000a803000085a7 */ /* 0x000f2400080010ff */
[----:B-12-4-:R-:W-:Y:S05]  /*4ef0*/  @P0 EXIT ;  /* 0x000000000000094d */ /* 0x016fea0003800000 */
[----:B------:R-:W-:Y:S05]  /*4f00*/  BRA `(.L_x_90) ;  /* 0xfffffffc00e87947 */ /* 0x000fea000383ffff */
.L_x_75:
[----:B------:R-:W-:-:S06]  /*4f10*/  UISETP.GE.AND UP0, UPT, UR17, 0x4, UPT ;  /* 0x000000041100788c */ /* 0x000fcc000bf06270 */
[----:B------:R-:W-:-:S13]  /*4f20*/  PLOP3.LUT P0, PT, PT, PT, UP0, 0x80, 0x8 ;  /* 0x000000000008781c */ /* 0x000fda0003f0f008 */
[----:B------:R-:W-:Y:S05]  /*4f30*/  @!P0 EXIT ;  /* 0x000000000000894d */ /* 0x000fea0003800000 */
[----:B------:R-:W1:Y:S08]  /*4f40*/  S2UR UR4, SR_CgaCtaId ;  /* 0x00000000000479c3 */ /* 0x000e700000008800 */
[----:B------:R-:W-:Y:S01]  /*4f50*/  BAR.SYNC.DEFER_BLOCKING 0x6, 0xa0 ;  /* 0x0182800000007b1d */ /* 0x000fe20000010000 */
[C---:B------:R-:W-:Y:S01]  /*4f60*/  IMAD.SHL.U32 R4, R170.reuse, 0x40, RZ ;  /* 0x00000040aa047824 */ /* 0x040fe200078e00ff */
[C---:B------:R-:W-:Y:S01]  /*4f70*/  LOP3.LUT R174, R170.reuse, 0x60, RZ, 0xc0, !PT ;  /* 0x00000060aaae7812 */ /* 0x040fe200078ec0ff */
[C---:B------:R-:W-:Y:S01]  /*4f80*/  IMAD.SHL.U32 R137, R170.reuse, 0x8, RZ ;  /* 0x00000008aa897824 */ /* 0x040fe200078e00ff */
[C---:B------:R-:W-:Y:S01]  /*4f90*/  LOP3.LUT R172, R170.reuse, 0x2, RZ, 0xc0, !PT ;  /* 0x00000002aaac7812 */ /* 0x040fe200078ec0ff */
[----:B------:R-:W-:Y:S01]  /*4fa0*/  IMAD.U32 R69, R170, 0x10000, RZ ;  /* 0x00010000aa457824 */ /* 0x000fe200078e00ff */
[----:B------:R-:W-:-:S02]  /*4fb0*/  UMOV UR44, 0x400 ;  /* 0x00000400002c7882 */ /* 0x000fc40000000000 */
[----:B------:R-:W2:Y:S01]  /*4fc0*/  LDC.64 R156, c[0x0][0x8b0] ;  /* 0x00022c00ff9c7b82 */ /* 0x000ea20000000a00 */
[----:B------:R-:W-:Y:S01]  /*4fd0*/  LOP3.LUT R6, R4, 0x180, RZ, 0xc0, !PT ;  /* 0x0000018004067812 */ /* 0x000fe200078ec0ff */
[----:B------:R-:W-:Y:S01]  /*4fe0*/  HFMA2 R162, -RZ, RZ, 0, 0 ;  /* 0x00000000ffa27431 */ /* 0x000fe200000001ff */
[----:B------:R-:W-:Y:S01]  /*4ff0*/  LOP3.LUT R170, R170, 0x4, RZ, 0xc0, !PT ;  /* 0x00000004aaaa7812 */ /* 0x000fe200078ec0ff */
[----:B------:R-:W-:Y:S01]  /*5000*/  IMAD.MOV.U32 R68, RZ, RZ, RZ ;  /* 0x000000ffff447224 */ /* 0x000fe200078e00ff */
[----:B------:R-:W-:Y:S01]  /*5010*/  LOP3.LUT R137, R6, 0x30, R137, 0xf8, !PT ;  /* 0x0000003006897812 */ /* 0x000fe200078ef889 */
[----:B------:R-:W-:Y:S01]  /*5020*/  IMAD.MOV.U32 R168, RZ, RZ, RZ ;  /* 0x000000ffffa87224 */ /* 0x000fe200078e00ff */
[----:B------:R-:W-:Y:S01]  /*5030*/  LOP3.LUT R69, R69, 0x600000, RZ, 0xc0, !PT ;  /* 0x0060000045457812 */ /* 0x000fe200078ec0ff */
[----:B------:R-:W3:Y:S01]  /*5040*/  LDC.64 R138, c[0x0][0x8a8] ;  /* 0x00022a00ff8a7b82 */ /* 0x000ee20000000a00 */
[----:B------:R-:W-:Y:S02]  /*5050*/  LOP3.LUT R137, R137, 0x1e40, R4, 0xf8, !PT ;  /* 0x00001e4089897812 */ /* 0x000fe400078ef804 */
[----:B------:R-:W-:Y:S01]  /*5060*/  CS2R R166, SRZ ;  /* 0x0000000000a67805 */ /* 0x000fe2000001ff00 */
[----:B------:R-:W-:Y:S01]  /*5070*/  IMAD.MOV.U32 R165, RZ, RZ, RZ ;  /* 0x000000ffffa57224 */ /* 0x000fe200078e00ff */
[----:B------:R-:W-:Y:S01]  /*5080*/  IADD3 R169, PT, PT, -R170, 0x2, RZ ;  /* 0x00000002aaa97810 */ /* 0x000fe20007ffe1ff */
[----:B------:R-:W-:Y:S01]  /*5090*/  IMAD.MOV R163, RZ, RZ, -R170 ;  /* 0x000000ffffa37224 */ /* 0x000fe200078e0aaa */
[----:B------:R-:W-:Y:S01]  /*50a0*/  IADD3 R164, PT, PT, -R172, RZ, RZ ;  /* 0x000000ffaca47210 */ /* 0x000fe20007ffe1ff */
[----:B------:R-:W4:Y:S01]  /*50b0*/  LDCU UR57, c[0x0][0x370] ;  /* 0x00006e00ff3977ac */ /* 0x000f220008000800 */
[----:B-1----:R-:W-:Y:S01]  /*50c0*/  ULEA UR44, UR4, UR44, 0x18 ;  /* 0x0000002c042c7291 */ /* 0x002fe2000f8ec0ff */
[----:B------:R-:W1:Y:S03]  /*50d0*/  LDCU.64 UR62, c[0x0][0x348] ;  /* 0x00006900ff3e77ac */ /* 0x000e660008000a00 */
[----:B------:R-:W-:-:S02]  /*50e0*/  UIADD3 UR4, UPT, UPT, UR44, 0x8200, URZ ;  /* 0x000082002c047890 */ /* 0x000fc4000fffe0ff */
[----:B------:R-:W-:Y:S01]  /*50f0*/  VIADD R171, R137, UR44 ;  /* 0x0000002c89ab7c36 */ /* 0x000fe20008000000 */
[----:B------:R-:W-:Y:S02]  /*5100*/  UIADD3 UR5, UPT, UPT, UR44, 0x200, URZ ;  /* 0x000002002c057890 */ /* 0x000fe4000fffe0ff */
[----:B------:R-:W4:Y:S01]  /*5110*/  LDS R0, [UR44+0x150] ;  /* 0x0001502cff007984 */ /* 0x000f220008000800 */
[----:B------:R-:W1:Y:S01]  /*5120*/  LDCU UR43, c[0x0][0xb0c] ;  /* 0x00016180ff2b77ac */ /* 0x000e620008000800 */
[----:B------:R-:W-:Y:S01]  /*5130*/  VIADD R171, R171, 0x200 ;  /* 0x00000200abab7836 */ /* 0x000fe20000000000 */
[----:B------:R-:W-:Y:S01]  /*5140*/  MOV R173, UR4 ;  /* 0x0000000400ad7c02 */ /* 0x000fe20008000f00 */
[----:B------:R-:W-:Y:S01]  /*5150*/  IMAD.U32 R175, RZ, RZ, UR5 ;  /* 0x00000005ffaf7e24 */ /* 0x000fe2000f8e00ff */
[----:B------:R-:W1:Y:S01]  /*5160*/  LDCU UR39, c[0x0][0xb30] ;  /* 0x00016600ff2777ac */ /* 0x000e620008000800 */
[----:B------:R-:W1:Y:S01]  /*5170*/  LDCU.64 UR46, c[0x0][0x888] ;  /* 0x00011100ff2e77ac */ /* 0x000e620008000a00 */
[----:B------:R-:W1:Y:S01]  /*5180*/  LDCU.64 UR40, c[0x0][0xb28] ;  /* 0x00016500ff2877ac */ /* 0x000e620008000a00 */
[----:B------:R-:W1:Y:S01]  /*5190*/  LDCU.64 UR60, c[0x0][0x890] ;  /* 0x00011200ff3c77ac */ /* 0x000e620008000a00 */
[----:B------:R-:W1:Y:S01]  /*51a0*/  LDCU.128 UR52, c[0x0][0xb10] ;  /* 0x00016200ff3477ac */ /* 0x000e620008000c00 */
[----:B------:R-:W1:Y:S02]  /*51b0*/  LDCU UR56, c[0x0][0x374] ;  /* 0x00006e80ff3877ac */ /* 0x000e640008000800 */
[----:B-1234-:R-:W-:-:S07]  /*51c0*/  IADD3 R69, PT, PT, R0, R69, RZ ;  /* 0x0000004500457210 */ /* 0x01efce0007ffe0ff */
.L_x_135:
[C---:B------:R-:W-:Y:S02]  /*51d0*/  LEA R3, R162.reuse, UR44, 0x3 ;  /* 0x0000002ca2037c11 */ /* 0x040fe4000f8e18ff */
[----:B------:R-:W-:Y:S02]  /*51e0*/  SHF.L.U32 R0, R167, 0x1f, RZ ;  /* 0x0000001fa7007819 */ /* 0x000fe400000006ff */
[----:B-1----:R-:W-:Y:S02]  /*51f0*/  LEA R5, R162, UR44, 0x4 ;  /* 0x0000002ca2057c11 */ /* 0x002fe4000f8e20ff */
[----:B------:R-:W1:Y:S02]  /*5200*/  SYNCS.PHASECHK.TRANS64.TRYWAIT P0, [R3+URZ+0xc0], R0 ;  /* 0x0000c000030075a7 */ /* 0x000e6400080011ff */
[----:B-1----:R-:W-:Y:S05]  /*5210*/  @!P0 BRA `(.L_x_91) ;  /* 0x0000007000048947 */ /* 0x002fea0003800000 */
.L_x_181:
        /* <DEDUP_REMOVED lines=11> */
[----:B------:R-:W-:Y:S01]  /*52d0*/  PLOP3.LUT P0, PT, PT, PT, UP1, 0x80, 0x8 ;  /* 0x000000000008781c */ /* 0x000fe20003f0f018 */
[----:B------:R-:W-:Y:S11]  /*52e0*/  UP2UR UR45, UPR, URZ, 0x2 ;  /* 0x00000002ff2d7883 */ /* 0x000ff60008000000 */
[----:B------:R-:W-:Y:S01]  /*52f0*/  @!UPT UIADD3 URZ, UPT, UPT, URZ, URZ, URZ ;  /* 0x000000fffffff290 */ /* 0x000fe2000fffe0ff */
[----:B-1----:R-:W-:Y:S02]  /*5300*/  @P0 SHF.R.U32.HI R0, RZ, 0x10, R5 ;  /* 0x00000010ff000819 */ /* 0x002fe40000011605 */
        /* <DEDUP_REMOVED lines=12> */
[----:B------:R-:W2:Y:S01]  /*53d0*/  LDCU UR12, c[0x0][0xb20] ;  /* 0x00016400ff0c77ac */ /* 0x000ea20008000800 */
[----:B------:R-:W-:Y:S02]  /*53e0*/  UIMAD.WIDE.U32 UR4, UR56, UR55, URZ ;  /* 0x00000037380472a5 */ /* 0x000fe4000f8e00ff */
[----:B------:R-:W-:Y:S02]  /*53f0*/  UIMAD.WIDE.U32 UR6, UR57, UR52, URZ ;  /* 0x00000034390672a5 */ /* 0x000fe4000f8e00ff */
[----:B------:R-:W-:Y:S02]  /*5400*/  UISETP.NE.AND UP0, UPT, UR54, 0x1, UPT ;  /* 0x000000013600788c */ /* 0x000fe4000bf05270 */
[----:B------:R-:W-:Y:S02]  /*5410*/  UIMAD.WIDE.U32 UR8, UR37, UR55, URZ ;  /* 0x00000037250872a5 */ /* 0x000fe4000f8e00ff */
[----:B------:R-:W-:Y:S02]  /*5420*/  UIMAD.WIDE.U32 UR10, UR38, UR52, URZ ;  /* 0x00000034260a72a5 */ /* 0x000fe4000f8e00ff */
[----:B------:R-:W-:Y:S02]  /*5430*/  UISETP.NE.AND UP1, UPT, UR43, 0x1, UPT ;  /* 0x000000012b00788c */ /* 0x000fe4000bf25270 */
[----:B------:R-:W-:Y:S01]  /*5440*/  UISETP.NE.AND UP2, UPT, UR42, 0x1, UPT ;  /* 0x000000012a00788c */ /* 0x000fe2000bf45270 */
[----:B------:R-:W-:Y:S02]  /*5450*/  UMOV UR4, UR5 ;  /* 0x0000000500047c82 */ /* 0x000fe40008000000 */
[----:B--2---:R-:W-:Y:S03]  /*5460*/  USHF.R.U32.HI UR5, URZ, UR12, UR4 ;  /* 0x0000000cff057299 */ /* 0x004fe60008011604 */
[----:B------:R-:W-:Y:S02]  /*5470*/  UMOV UR4, UR7 ;  /* 0x0000000700047c82 */ /* 0x000fe40008000000 */
[----:B------:R-:W-:Y:S02]  /*5480*/  USHF.R.U32.HI UR7, URZ, UR53, UR4 ;  /* 0x00000035ff077299 */ /* 0x000fe40008011604 */
[----:B------:R-:W-:Y:S02]  /*5490*/  USEL UR4, UR56, UR5, !UP0 ;  /* 0x0000000538047287 */ /* 0x000fe4000c000000 */
[----:B------:R-:W-:Y:S01]  /*54a0*/  USEL UR7, UR57, UR7, !UP1 ;  /* 0x0000000739077287 */ /* 0x000fe2000c800000 */
[----:B------:R-:W-:Y:S01]  /*54b0*/  UMOV UR5, UR9 ;  /* 0x0000000900057c82 */ /* 0x000fe20008000000 */
[----:B------:R-:W-:Y:S02]  /*54c0*/  UIMAD.WIDE.U32 UR8, UR4, UR40, URZ ;  /* 0x00000028040872a5 */ /* 0x000fe4000f8e00ff */
[----:B------:R-:W-:Y:S03]  /*54d0*/  USHF.R.U32.HI UR6, URZ, UR12, UR5 ;  /* 0x0000000cff067299 */ /* 0x000fe60008011605 */
[----:B------:R-:W-:Y:S01]  /*54e0*/  UMOV UR5, UR11 ;  /* 0x0000000b00057c82 */ /* 0x000fe20008000000 */
[----:B------:R-:W-:Y:S02]  /*54f0*/  UIMAD.WIDE.U32 UR10, UR7, UR40, URZ ;  /* 0x00000028070a72a5 */ /* 0x000fe4000f8e00ff */
[----:B------:R-:W-:Y:S02]  /*5500*/  USHF.R.U32.HI UR12, URZ, UR53, UR5 ;  /* 0x00000035ff0c7299 */ /* 0x000fe40008011605 */
[----:B------:R-:W-:Y:S01]  /*5510*/  USEL UR6, UR37, UR6, !UP0 ;  /* 0x0000000625067287 */ /* 0x000fe2000c000000 */
[----:B------:R-:W-:Y:S02]  /*5520*/  UMOV UR5, UR9 ;  /* 0x0000000900057c82 */ /* 0x000fe40008000000 */
[----:B------:R-:W-:Y:S01]  /*5530*/  UMOV UR10, UR11 ;  /* 0x0000000b000a7c82 */ /* 0x000fe20008000000 */
[----:B------:R-:W-:Y:S02]  /*5540*/  @UP2 USHF.R.U32.HI UR4, URZ, UR41, UR5 ;  /* 0x00000029ff042299 */ /* 0x000fe40008011605 */
[----:B------:R-:W-:Y:S02]  /*5550*/  @UP2 USHF.R.U32.HI UR7, URZ, UR41, UR10 ;  /* 0x00000029ff072299 */ /* 0x000fe4000801160a */
[----:B------:R-:W-:Y:S02]  /*5560*/  UIMAD UR4, UR42, UR4, URZ ;  /* 0x000000042a0472a4 */ /* 0x000fe4000f8e02ff */
        /* <DEDUP_REMOVED lines=8> */
[----:B------:R-:W-:Y:S02]  /*55f0*/  USEL UR11, UR6, UR4, !UP2 ;  /* 0x00000004060b7287 */ /* 0x000fe4000d000000 */
[----:B------:R-:W-:Y:S02]  /*5600*/  UIADD3 UR8, UPT, UPT, -UR5, URZ, URZ ;  /* 0x000000ff05087290 */ /* 0x000fe4000fffe1ff */
[----:B------:R-:W-:Y:S01]  /*5610*/  UIADD3 UR10, UPT, UPT, -UR11, URZ, URZ ;  /* 0x000000ff0b0a7290 */ /* 0x000fe2000fffe1ff */
[----:B------:R-:W-:Y:S01]  /*5620*/  @!UP0 UMOV UR4, UR9 ;  /* 0x0000000900048c82 */ /* 0x000fe20008000000 */
[----:B------:R-:W-:Y:S02]  /*5630*/  UIADD3 UR9, UPT, UPT, -UR6, URZ, URZ ;  /* 0x000000ff06097290 */ /* 0x000fe4000fffe1ff */
[----:B------:R-:W-:Y:S02]  /*5640*/  @!UP0 USHF.R.U32.HI UR4, URZ, UR41, UR4 ;  /* 0x00000029ff048299 */ /* 0x000fe40008011604 */
[----:B------:R-:W-:Y:S02]  /*5650*/  UIMAD UR10, UR42, UR10, UR6 ;  /* 0x0000000a2a0a72a4 */ /* 0x000fe4000f8e0206 */
[----:B------:R-:W-:Y:S04]  /*5660*/  @!UP0 USEL UR4, UR5, UR4, !UP2 ;  /* 0x0000000405048287 */ /* 0x000fe8000d000000 */
[----:B------:R-:W-:Y:S02]  /*5670*/  @!UP0 UIMAD UR10, UR7, UR10, UR4 ;  /* 0x0000000a070a82a4 */ /* 0x000fe4000f8e0204 */
[----:B------:R-:W-:Y:S02]  /*5680*/  @!UP0 UIADD3 UR11, UPT, UPT, UR11, -UR4, URZ ;  /* 0x800000040b0b8290 */ /* 0x000fe4000fffe0ff */
[----:B------:R-:W-:Y:S02]  /*5690*/  UIMAD UR7, UR43, UR8, UR38 ;  /* 0x000000082b0772a4 */ /* 0x000fe4000f8e0226 */
[----:B------:R-:W-:Y:S02]  /*56a0*/  @!UP0 UIMAD UR6, UR11, UR42, UR5 ;  /* 0x0000002a0b0682a4 */ /* 0x000fe4000f8e0205 */
[----:B------:R-:W-:Y:S01]  /*56b0*/  UIMAD UR4, UR54, UR9, UR37 ;  /* 0x00000009360472a4 */ /* 0x000fe2000f8e0225 */
[----:B------:R-:W-:Y:S02]  /*56c0*/  @!UP0 UMOV UR5, UR10 ;  /* 0x0000000a00058c82 */ /* 0x000fe40008000000 */
[----:B------:R-:W-:Y:S02]  /*56d0*/  UIMAD UR38, UR5, UR43, UR7 ;  /* 0x0000002b052672a4 */ /* 0x000fe4000f8e0207 */
[----:B------:R-:W-:Y:S11]  /*56e0*/  UIMAD UR37, UR6, UR54, UR4 ;  /* 0x00000036062572a4 */ /* 0x000ff6000f8e0204 */
[----:B------:R-:W-:Y:S01]  /*56f0*/  @!UPT UIADD3 URZ, UPT, UPT, URZ, URZ, URZ ;  /* 0x000000fffffff290 */ /* 0x000fe2000fffe0ff */
.L_x_92:
[----:B------:R-:W-:Y:S01]  /*5700*/  UISETP.NE.AND UP0, UPT, UR39, 0x1, UPT ;  /* 0x000000012700788c */ /* 0x000fe2000bf05270 */
[----:B------:R-:W-:Y:S01]  /*5710*/  IADD3 R162, PT, PT, R162, 0x1, RZ ;  /* 0x00000001a2a27810 */ /* 0x000fe20007ffe0ff */
[----:B------:R-:W-:Y:S02]  /*5720*/  UIADD3 UR11, UPT, UPT, UR44, 0x200, URZ ;  /* 0x000002002c0b7890 */ /* 0x000fe4000fffe0ff */
[----:B------:R-:W-:Y:S02]  /*5730*/  USHF.L.U32 UR50, UR16, 0x7, URZ ;  /* 0x0000000710327899 */ /* 0x000fe400080006ff */
[----:B------:R-:W-:Y:S05]  /*5740*/  USHF.L.U32 UR49, UR20, 0x8, URZ ;  /* 0x0000000814317899 */ /* 0x000fea00080006ff */
[----:B------:R-:W2:Y:S01]  /*5750*/  @!UP0 LDCU.128 UR12, c[0x0][0xb10] ;  /* 0x00016200ff0c87ac */ /* 0x000ea20008000c00 */
[----:B------:R-:W3:Y:S01]  /*5760*/  @!UP0 LDCU UR5, c[0x0][0xb0c] ;  /* 0x00016180ff0587ac */ /* 0x000ee20008000800 */
[----:B------:R-:W4:Y:S01]  /*5770*/  @!UP0 LDCU UR10, c[0x0][0xb20] ;  /* 0x00016400ff0a87ac */ /* 0x000f220008000800 */
[----:B--2---:R-:W-:Y:S02]  /*5780*/  UIMAD.WIDE.U32 UR8, UR38, UR12, URZ ;  /* 0x0000000c260872a5 */ /* 0x004fe4000f8e00ff */
[----:B------:R-:W-:Y:S02]  /*5790*/  UIMAD.WIDE.U32 UR6, UR37, UR15, URZ ;  /* 0x0000000f250672a5 */ /* 0x000fe4000f8e00ff */
[----:B------:R-:W-:Y:S03]  /*57a0*/  @!UP0 UISETP.NE.AND UP1, UPT, UR14, 0x1, UPT ;  /* 0x000000010e00888c */ /* 0x000fe6000bf25270 */
[----:B------:R-:W-:Y:S01]  /*57b0*/  @!UP0 UMOV UR4, UR9 ;  /* 0x0000000900048c82 */ /* 0x000fe20008000000 */
[----:B---3--:R-:W-:Y:S02]  /*57c0*/  @!UP0 UISETP.NE.AND UP2, UPT, UR5, 0x1, UPT ;  /* 0x000000010500888c */ /* 0x008fe4000bf45270 */
[----:B------:R-:W-:Y:S01]  /*57d0*/  @!UP0 USHF.R.U32.HI UR4, URZ, UR13, UR4 ;  /* 0x0000000dff048299 */ /* 0x000fe20008011604 */
[----:B------:R-:W-:Y:S02]  /*57e0*/  @!UP0 UMOV UR6, UR7 ;  /* 0x0000000700068c82 */ /* 0x000fe40008000000 */
[----:B----4-:R-:W-:Y:S02]  /*57f0*/  @!UP0 USHF.R.U32.HI UR6, URZ, UR10, UR6 ;  /* 0x0000000aff068299 */ /* 0x010fe40008011606 */
[----:B------:R-:W-:Y:S02]  /*5800*/  @!UP0 USEL UR7, UR38, UR4, !UP2 ;  /* 0x0000000426078287 */ /* 0x000fe4000d000000 */
[----:B------:R-:W-:Y:S04]  /*5810*/  @!UP0 USEL UR6, UR37, UR6, !UP1 ;  /* 0x0000000625068287 */ /* 0x000fe8000c800000 */
[----:B------:R-:W-:Y:S02]  /*5820*/  @!UP0 UIADD3 UR4, UPT, UPT, -UR7, UR6, URZ ;  /* 0x0000000607048290 */ /* 0x000fe4000fffe1ff */
[----:B------:R-:W-:Y:S02]  /*5830*/  @!UP0 UIADD3 UR6, UPT, UPT, UR7, -UR6, URZ ;  /* 0x8000000607068290 */ /* 0x000fe4000fffe0ff */
[----:B------:R-:W-:Y:S02]  /*5840*/  @!UP0 UIMAD UR38, UR4, UR5, UR38 ;  /* 0x00000005042682a4 */ /* 0x000fe4000f8e0226 */
[----:B------:R-:W-:Y:S02]  /*5850*/  @!UP0 UIMAD UR37, UR6, UR14, UR37 ;  /* 0x0000000e062582a4 */ /* 0x000fe4000f8e0225 */
[----:B------:R-:W-:Y:S09]  /*5860*/  ULOP3.LUT UP0, URZ, UR11, 0x1b0, URZ, 0xc0, !UPT ;  /* 0x000001b00bff7892 */ /* 0x000ff2000f80c0ff */
[----:B------:R-:W-:Y:S05]  /*5870*/  BRA.U !UP0, `(.L_x_93) ;  /* 0x0000000108407547 */ /* 0x000fea000b800000 */
[----:B------:R-:W2:Y:S01]  /*5880*/  LDCU.64 UR8, c[0x4][0x88] ;  /* 0x01001100ff0877ac */ /* 0x000ea20008000a00 */
[----:B------:R-:W-:Y:S01]  /*5890*/  MOV R3, 0x0 ;  /* 0x0000000000037802 */ /* 0x000fe20000000f00 */
[----:B------:R-:W-:Y:S02]  /*58a0*/  HFMA2 R12, -RZ, RZ, 0, 5.9604644775390625e-08 ;  /* 0x00000001ff0c7431 */ /* 0x000fe400000001ff */
[----:B------:R-:W-:Y:S02]  /*58b0*/  IMAD.MOV.U32 R8, RZ, RZ, 0x70 ;  /* 0x00000070ff087424 */ /* 0x000fe400078e00ff */
[----:B------:R-:W-:Y:S01]  /*58c0*/  IMAD.MOV.U32 R13, RZ, RZ, RZ ;  /* 0x000000ffff0d7224 */ /* 0x000fe200078e00ff */
[----:B------:R-:W3:Y:S01]  /*58d0*/  LDCU.64 UR6, c[0x4][0x90] ;  /* 0x01001200ff0677ac */ /* 0x000ee20008000a00 */
[----:B------:R-:W4:Y:S01]  /*58e0*/  LDC.64 R2, c[0x4][R3] ;  /* 0x0100000003027b82 */ /* 0x000f220000000a00 */
[----:B------:R-:W1:Y:S01]  /*58f0*/  LDCU.64 UR4, c[0x4][0x8] ;  /* 0x01000100ff0477ac */ /* 0x000e620008000a00 */
[----:B--2---:R-:W-:Y:S01]  /*5900*/  MOV R5, UR9 ;  /* 0x0000000900057c02 */ /* 0x004fe20008000f00 */
[----:B------:R-:W-:Y:S01]  /*5910*/  IMAD.U32 R4, RZ, RZ, UR8 ;  /* 0x00000008ff047e24 */ /* 0x000fe2000f8e00ff */
[----:B---3--:R-:W-:Y:S01]  /*5920*/  MOV R7, UR7 ;  /* 0x0000000700077c02 */ /* 0x008fe20008000f00 */
[----:B------:R-:W-:Y:S01]  /*5930*/  IMAD.U32 R6, RZ, RZ, UR6 ;  /* 0x00000006ff067e24 */ /* 0x000fe2000f8e00ff */
[----:B-1----:R-:W-:Y:S01]  /*5940*/  MOV R11, UR5 ;  /* 0x00000005000b7c02 */ /* 0x002fe20008000f00 */
[----:B------:R-:W-:Y:S02]  /*5950*/  IMAD.U32 R10, RZ, RZ, UR4 ;  /* 0x00000004ff0a7e24 */ /* 0x000fe4000f8e00ff */
[----:B------:R-:W-:Y:S07]  /*5960*/  LEPC R20, `(.L_x_93) ;  /* 0x000000001014794e */ /* 0x000fee0000000000 */
[----:B----45:R-:W-:Y:S05]  /*5970*/  CALL.ABS.NOINC R2 ;  /* 0x0000000002007343 */ /* 0x030fea0003c00000 */
.L_x_93:
[----:B------:R-:W-:Y:S01]  /*5980*/  LOP3.LUT P0, RZ, R173, 0x1b0, RZ, 0xc0, !PT ;  /* 0x000001b0adff7812 */ /* 0x000fe2000780c0ff */
[----:B------:R-:W-:Y:S11]  /*5990*/  BSSY.RECONVERGENT B6, `(.L_x_94) ;  /* 0x0000013000067945 */ /* 0x000ff60003800200 */
[----:B------:R-:W-:Y:S01]  /*59a0*/  @!UPT UIADD3 URZ, UPT, UPT, URZ, URZ, URZ ;  /* 0x000000fffffff290 */ /* 0x000fe2000fffe0ff */
[----:B------:R-:W-:Y:S05]  /*59b0*/  @!P0 BRA `(.L_x_95) ;  /* 0x0000000000408947 */ /* 0x000fea0003800000 */
        /* <DEDUP_REMOVED lines=16> */
.L_x_95:
[----:B------:R-:W-:Y:S05]  /*5ac0*/  BSYNC.RECONVERGENT B6 ;  /* 0x0000000000067941 */ /* 0x000fea0003800200 */
.L_x_94:
[----:B------:R-:W-:Y:S01]  /*5ad0*/  R2UR UR4, R161 ;  /* 0x00000000a10472ca */ /* 0x000fe200000e0000 */
[----:B------:R-:W-:Y:S01]  /*5ae0*/  UISETP.NE.U32.AND UP0, UPT, UR60, URZ, UPT ;  /* 0x000000ff3c00728c */ /* 0x000fe2000bf05070 */
[----:B------:R-:W-:Y:S02]  /*5af0*/  ISETP.NE.U32.AND P4, PT, R156, RZ, PT ;  /* 0x000000ff9c00720c */ /* 0x000fe40003f85070 */
[----:B------:R-:W-:Y:S01]  /*5b00*/  ISETP.NE.U32.AND P2, PT, RZ, UR46, PT ;  /* 0x0000002eff007c0c */ /* 0x000fe2000bf45070 */
[----:B------:R-:W-:Y:S01]  /*5b10*/  UISETP.NE.AND.EX UP1, UPT, UR61, URZ, UPT, UP0 ;  /* 0x000000ff3d00728c */ /* 0x000fe2000bf25300 */
[----:B------:R-:W-:Y:S01]  /*5b20*/  ISETP.NE.AND.EX P4, PT, R157, RZ, PT, P4 ;  /* 0x000000ff9d00720c */ /* 0x000fe20003f85340 */
[----:B------:R-:W-:Y:S01]  /*5b30*/  UPLOP3.LUT UP0, UPT, UPT, UPT, UPT, 0x40, 0x4 ;  /* 0x000000000004789c */ /* 0x000fe20003f0e870 */
[----:B------:R-:W-:Y:S05]  /*5b40*/  ISETP.NE.AND.EX P2, PT, RZ, UR47, PT, P2 ;  /* 0x0000002fff007c0c */ /* 0x000fea000bf45320 */
[----:B------:R-:W-:Y:S06]  /*5b50*/  UISETP.NE.AND UP2, UPT, UR4, URZ, UPT ;  /* 0x000000ff0400728c */ /* 0x000fec000bf45270 */
[----:B------:R-:W-:Y:S05]  /*5b60*/  PLOP3.LUT P1, PT, PT, PT, UP2, 0x80, 0x8 ;  /* 0x000000000008781c */ /* 0x000fea0003f2f028 */
[----:B------:R-:W-:Y:S06]  /*5b70*/  @UP2 UPLOP3.LUT UP0, UPT, UPT, UPT, UP1, 0x80, 0x8 ;  /* 0x000000000008289c */ /* 0x000fec0003f0f010 */
[----:B------:R-:W-:Y:S01]  /*5b80*/  PLOP3.LUT P0, PT, PT, PT, UP0, 0x80, 0x8 ;  /* 0x000000000008781c */ /* 0x000fe20003f0f008 */
[----:B------:R-:W-:Y:S01]  /*5b90*/  @!UPT UIADD3 URZ, UPT, UPT, URZ, URZ, URZ ;  /* 0x000000fffffff290 */ /* 0x000fe2000fffe0ff */
[----:B------:R-:W-:Y:S11]  /*5ba0*/  BRA.U !UP1, `(.L_x_96) ;  /* 0x00000001093c7547 */ /* 0x000ff6000b800000 */
[----:B------:R-:W-:Y:S01]  /*5bb0*/  UISETP.NE.U32.AND UP0, UPT, UR46, URZ, UPT ;  /* 0x000000ff2e00728c */ /* 0x000fe2000bf05070 */
[----:B-1----:R-:W-:Y:S01]  /*5bc0*/  HFMA2 R0, -RZ, RZ, 0, 5.9604644775390625e-08 ;  /* 0x00000001ff007431 */ /* 0x002fe200000001ff */
[----:B------:R-:W1:Y:S01]  /*5bd0*/  LDCU.64 UR8, c[0x0][0x358] ;  /* 0x00006b00ff0877ac */ /* 0x000e620008000a00 */
[----:B------:R-:W-:Y:S01]  /*5be0*/  IMAD.MOV.U32 R158, RZ, RZ, 0x1 ;  /* 0x00000001ff9e7424 */ /* 0x000fe200078e00ff */
[----:B------:R-:W-:Y:S06]  /*5bf0*/  UISETP.NE.AND.EX UP0, UPT, UR47, URZ, UPT, UP0 ;  /* 0x000000ff2f00728c */ /* 0x000fec000bf05300 */
[----:B------:R-:W-:Y:S05]  /*5c00*/  PLOP3.LUT P3, PT, PT, PT, UP0, 0x80, 0x8 ;  /* 0x000000000008781c */ /* 0x000fea0003f6f008 */
[----:B------:R-:W2:Y:S01]  /*5c10*/  @UP0 LDCU.64 UR4, c[0x0][0x888] ;  /* 0x00011100ff0407ac */ /* 0x000ea20008000a00 */
[----:B------:R-:W-:Y:S07]  /*5c20*/  @UP0 UIMAD UR6, UR36, UR60, URZ ;  /* 0x0000003c240602a4 */ /* 0x000fee000f8e02ff */
[----:B------:R-:W-:Y:S01]  /*5c30*/  @!P3 PRMT R158, R0, 0x7610, R158 ;  /* 0x00007610009eb816 */ /* 0x000fe2000000009e */
[----:B--2---:R-:W-:Y:S06]  /*5c40*/  @UP0 UIMAD.WIDE UR4, UR6, 0x4, UR4 ;  /* 0x00000004060408a5 */ /* 0x004fec000f8e0204 */
[----:B------:R-:W-:Y:S01]  /*5c50*/  IMAD.U32 R2, RZ, RZ, UR4 ;  /* 0x00000004ff027e24 */ /* 0x000fe2000f8e00ff */
[----:B------:R-:W-:Y:S04]  /*5c60*/  MOV R3, UR5 ;  /* 0x0000000500037c02 */ /* 0x000fe80008000f00 */
[----:B------:R-:W2:Y:S01]  /*5c70*/  @!UP0 LDCU UR4, c[0x0][0x880] ;  /* 0x00011000ff0487ac */ /* 0x000ea20008000800 */
[----:B-1---5:R3:W5:Y:S02]  /*5c80*/  @P3 LDG.E R73, desc[UR8][R2.64] ;  /* 0x0000000802493981 */ /* 0x022764000c1e1900 */
[----:B--23--:R-:W-:Y:S02]  /*5c90*/  @!P3 IMAD.U32 R73, RZ, RZ, UR4 ;  /* 0x00000004ff49be24 */ /* 0x00cfe4000f8e00ff */
.L_x_96:
[----:B------:R-:W-:Y:S05]  /*5ca0*/  @!P4 BRA `(.L_x_97) ;  /* 0x000000000024c947 */ /* 0x000fea0003800000 */
[----:B------:R-:W-:Y:S01]  /*5cb0*/  ISETP.NE.U32.AND P3, PT, R138, RZ, PT ;  /* 0x000000ff8a00720c */ /* 0x000fe20003f65070 */
[----:B------:R-:W2:Y:S03]  /*5cc0*/  LDCU.64 UR4, c[0x0][0x358] ;  /* 0x00006b00ff0477ac */ /* 0x000ea60008000a00 */
[----:B------:R-:W-:Y:S11]  /*5cd0*/  ISETP.NE.AND.EX P3, PT, R139, RZ, PT, P3 ;  /* 0x000000ff8b00720c */ /* 0x000ff60003f65330 */
[----:B------:R-:W-:Y:S02]  /*5ce0*/  @!UPT UIADD3 URZ, UPT, UPT, URZ, URZ, URZ ;  /* 0x000000fffffff290 */ /* 0x000fe4000fffe0ff */
[----:B------:R-:W3:Y:S01]  /*5cf0*/  @P3 LDC.64 R2, c[0x0][0x8a8] ;  /* 0x00022a00ff023b82 */ /* 0x000ee20000000a00 */
[----:B-1----:R-:W-:Y:S04]  /*5d00*/  @P3 IMAD R0, R156, UR36, RZ ;  /* 0x000000249c003c24 */ /* 0x002fe8000f8e02ff */
[----:B---3--:R-:W-:Y:S05]  /*5d10*/  @P3 IMAD.WIDE R2, R0, 0x4, R2 ;  /* 0x0000000400023825 */ /* 0x008fea00078e0202 */
[----:B--2--5:R2:W5:Y:S02]  /*5d20*/  @P3 LDG.E R70, desc[UR4][R2.64] ;  /* 0x0000000402463981 */ /* 0x024564000c1e1900 */
[----:B--2---:R-:W3:Y:S02]  /*5d30*/  @!P3 LDC R70, c[0x0][0x8a0] ;  /* 0x00022800ff46bb82 */ /* 0x004ee40000000800 */
.L_x_97:
[----:B-----5:R-:W-:Y:S01]  /*5d40*/  FSETP.NEU.AND P4, PT, R73, RZ, PT ;  /* 0x000000ff4900720b */ /* 0x020fe20003f8d000 */
[----:B------:R-:W-:Y:S01]  /*5d50*/  BSSY B1, `(.L_x_98) ;  /* 0x0000047000017945 */ /* 0x000fe20003800000 */
[----:B------:R-:W-:Y:S01]  /*5d60*/  SEL R5, RZ, 0xffffffff, P2 ;  /* 0xffffffffff057807 */ /* 0x000fe20001000000 */
[----:B------:R-:W-:Y:S01]  /*5d70*/  IMAD.MOV.U32 R180, RZ, RZ, 0x1 ;  /* 0x00000001ffb47424 */ /* 0x000fe200078e00ff */
[----:B------:R-:W-:Y:S01]  /*5d80*/  LOP3.LUT P3, RZ, R158, 0xff, RZ, 0xc0, !PT ;  /* 0x000000ff9eff7812 */ /* 0x000fe2000786c0ff */
[----:B------:R-:W-:Y:S01]  /*5d90*/  IMAD R71, R68, 0x100, R69 ;  /* 0x0000010044477824 */ /* 0x000fe200078e0245 */
[----:B-1----:R-:W-:Y:S02]  /*5da0*/  @P1 SEL R0, RZ, 0xffffffff, P4 ;  /* 0xffffffffff001807 */ /* 0x002fe40002000000 */
[----:B------:R-:W-:Y:S02]  /*5db0*/  CS2R R154, SRZ ;  /* 0x00000000009a7805 */ /* 0x000fe4000001ff00 */
[----:B------:R-:W-:Y:S02]  /*5dc0*/  LEA R3, R166, UR44, 0x3 ;  /* 0x0000002ca6037c11 */ /* 0x000fe4000f8e18ff */
[----:B------:R-:W-:Y:S02]  /*5dd0*/  CS2R R152, SRZ ;  /* 0x0000000000987805 */ /* 0x000fe4000001ff00 */
[----:B------:R-:W-:Y:S02]  /*5de0*/  @P0 SEL R0, R5, R0, !P3 ;  /* 0x0000000005000207 */ /* 0x000fe40005800000 */
[----:B------:R-:W-:Y:S02]  /*5df0*/  CS2R R150, SRZ ;  /* 0x0000000000967805 */ /* 0x000fe4000001ff00 */
[----:B------:R-:W-:Y:S02]  /*5e00*/  LEA R177, R68, UR44, 0x3 ;  /* 0x0000002c44b17c11 */ /* 0x000fe4000f8e18ff */
[----:B------:R-:W-:Y:S02]  /*5e10*/  CS2R R148, SRZ ;  /* 0x0000000000947805 */ /* 0x000fe4000001ff00 */
[----:B------:R-:W-:Y:S02]  /*5e20*/  @P1 LOP3.LUT R0, R0, 0x1, RZ, 0xc0, !PT ;  /* 0x0000000100001812 */ /* 0x000fe400078ec0ff */
[----:B------:R-:W-:Y:S02]  /*5e30*/  CS2R R146, SRZ ;  /* 0x0000000000927805 */ /* 0x000fe4000001ff00 */
[----:B------:R-:W-:Y:S02]  /*5e40*/  SHF.L.U32 R4, R168, 0x1f, RZ ;  /* 0x0000001fa8047819 */ /* 0x000fe400000006ff */
[----:B------:R-:W-:Y:S02]  /*5e50*/  CS2R R144, SRZ ;  /* 0x0000000000907805 */ /* 0x000fe4000001ff00 */
[----:B------:R-:W-:Y:S02]  /*5e60*/  ISETP.NE.U32.OR P6, PT, R0, 0x1, !P1 ;  /* 0x000000010000780c */ /* 0x000fe40004fc5470 */
[----:B------:R-:W-:Y:S02]  /*5e70*/  CS2R R142, SRZ ;  /* 0x00000000008e7805 */ /* 0x000fe4000001ff00 */
[----:B------:R-:W-:Y:S02]  /*5e80*/  PLOP3.LUT P2, PT, PT, PT, UP1, 0x80, 0x8 ;  /* 0x000000000008781c */ /* 0x000fe40003f4f018 */
[----:B------:R-:W-:Y:S02]  /*5e90*/  CS2R R140, SRZ ;  /* 0x00000000008c7805 */ /* 0x000fe4000001ff00 */
[----:B------:R-:W-:Y:S02]  /*5ea0*/  SEL R0, RZ, 0xffffffff, P4 ;  /* 0xffffffffff007807 */ /* 0x000fe40002000000 */
[----:B------:R-:W-:Y:S03]  /*5eb0*/  P2R R189, PR, RZ, 0x40 ;  /* 0x00000040ffbd7803 */ /* 0x000fe60000000000 */
[----:B------:R-:W-:Y:S04]  /*5ec0*/  @P6 SHF.L.U32 R2, R165, 0x1f, RZ ;  /* 0x0000001fa5026819 */ /* 0x000fe800000006ff */
[----:B------:R-:W-:Y:S01]  /*5ed0*/  @P2 SEL R0, R5, R0, !P3 ;  /* 0x0000000005002207 */ /* 0x000fe20005800000 */
[----:B------:R-:W1:Y:S03]  /*5ee0*/  @P6 SYNCS.PHASECHK.TRANS64.TRYWAIT P1, [R3+URZ+0x70], R2 ;  /* 0x00007002030065a7 */ /* 0x000e6600080211ff */
[----:B------:R-:W-:Y:S04]  /*5ef0*/  LOP3.LUT R0, R0, 0x1, RZ, 0xc0, !PT ;  /* 0x0000000100007812 */ /* 0x000fe800078ec0ff */
[----:B------:R-:W-:Y:S04]  /*5f00*/  ISETP.NE.U32.AND P5, PT, R0, 0x1, PT ;  /* 0x000000010000780c */ /* 0x000fe80003fa5070 */
[----:B------:R-:W-:Y:S01]  /*5f10*/  P2R R181, PR, RZ, 0x20 ;  /* 0x00000020ffb57803 */ /* 0x000fe20000000000 */
[----:B------:R2:W4:Y:S01]  /*5f20*/  SYNCS.PHASECHK.TRANS64.TRYWAIT P0, [R177+URZ+0xe0], R4 ;  /* 0x0000e004b10075a7 */ /* 0x00052200080011ff */
[----:B-1----:R-:W-:Y:S01]  /*5f30*/  @P6 SEL R180, RZ, 0x1, !P1 ;  /* 0x00000001ffb46807 */ /* 0x002fe20004800000 */
[----:B--2---:R-:W-:Y:S06]  /*5f40*/  @!P6 BRA `(.L_x_99) ;  /* 0x00000000009ce947 */ /* 0x004fec0003800000 */
[----:B------:R-:W-:Y:S01]  /*5f50*/  @P5 IMAD R7, R166, 0x2000, R171 ;  /* 0x00002000a6075824 */ /* 0x000fe200078e02ab */
[----:B------:R-:W1:Y:S01]  /*5f60*/  S2R R0, SR_CgaCtaId ;  /* 0x0000000000007919 */ /* 0x000e620000008800 */
[----:B------:R-:W-:Y:S01]  /*5f70*/  ISETP.NE.AND P1, PT, R180, RZ, PT ;  /* 0x000000ffb400720c */ /* 0x000fe20003f25270 */
[----:B------:R-:W-:Y:S01]  /*5f80*/  BSSY B0, `(.L_x_100) ;  /* 0x0000010000007945 */ /* 0x000fe20003800000 */
[--C-:B------:R-:W-:Y:S01]  /*5f90*/  @P5 IMAD R8, R172, -0x10, R7.reuse ;  /* 0xfffffff0ac085824 */ /* 0x100fe200078e0207 */
[----:B------:R-:W-:Y:S01]  /*5fa0*/  CS2R R142, SRZ ;  /* 0x00000000008e7805 */ /* 0x000fe2000001ff00 */
[----:B------:R-:W-:Y:S01]  /*5fb0*/  @P5 IMAD R6, R170, -0x10, R7 ;  /* 0xfffffff0aa065824 */ /* 0x000fe200078e0207 */
[----:B------:R-:W-:Y:S01]  /*5fc0*/  CS2R R140, SRZ ;  /* 0x00000000008c7805 */ /* 0x000fe2000001ff00 */
[----:B------:R-:W-:Y:S01]  /*5fd0*/  @P5 IMAD R5, R169, 0x10, R8 ;  /* 0x00000010a9055824 */ /* 0x000fe200078e0208 */
[----:B------:R-:W-:Y:S02]  /*5fe0*/  CS2R R150, SRZ ;  /* 0x0000000000967805 */ /* 0x000fe4000001ff00 */
[----:B------:R-:W-:Y:S02]  /*5ff0*/  CS2R R148, SRZ ;  /* 0x0000000000947805 */ /* 0x000fe4000001ff00 */
[----:B------:R-:W-:Y:S02]  /*6000*/  CS2R R146, SRZ ;  /* 0x0000000000927805 */ /* 0x000fe4000001ff00 */
[----:B------:R-:W-:Y:S02]  /*6010*/  CS2R R144, SRZ ;  /* 0x0000000000907805 */ /* 0x000fe4000001ff00 */
[----:B------:R-:W-:Y:S02]  /*6020*/  CS2R R154, SRZ ;  /* 0x00000000009a7805 */ /* 0x000fe4000001ff00 */
[----:B------:R-:W-:Y:S01]  /*6030*/  CS2R R152, SRZ ;  /* 0x0000000000987805 */ /* 0x000fe2000001ff00 */
[----:B------:R-:W-:Y:S06]  /*6040*/  @P1 BRA `(.L_x_101) ;  /* 0x00000000000c1947 */ /* 0x000fec0003800000 */
[----:B------:R-:W-:Y:S04]  /*6050*/  SHF.L.U32 R2, R165, 0x1f, RZ ;  /* 0x0000001fa5027819 */ /* 0x000fe800000006ff */
[----:B------:R-:W2:Y:S02]  /*6060*/  SYNCS.PHASECHK.TRANS64.TRYWAIT P1, [R3+URZ+0x70], R2 ;  /* 0x00007002030075a7 */ /* 0x000ea400080211ff */
[----:B--2---:R-:W-:Y:S05]  /*6070*/  @!P1 BRA `(.L_x_102) ;  /* 0x0000006000809947 */ /* 0x004fea0003800000 */
.L_x_101:
[----:B------:R-:W-:Y:S05]  /*6080*/  BSYNC B0 ;  /* 0x0000000000007941 */ /* 0x000fea0003800000 */
.L_x_100:
[----:B------:R-:W-:Y:S01]  /*6090*/  ISETP.NE.AND P1, PT, R181, RZ, PT ;  /* 0x000000ffb500720c */ /* 0x000fe20003f25270 */
[----:B--2---:R-:W-:Y:S02]  /*60a0*/  VIADD R3, R3, 0x90 ;  /* 0x0000009003037836 */ /* 0x004fe40000000000 */
[----:B------:R-:W-:Y:S03]  /*60b0*/  VIADD R166, R166, 0x1 ;  /* 0x00000001a6a67836 */ /* 0x000fe60000000000 */
[----:B-1----:R-:W-:Y:S07]  /*60c0*/  PRMT R0, R0, 0x654, R3 ;  /* 0x0000065400007816 */ /* 0x002fee0000000003 */
[----:B------:R1:W2:Y:S04]  /*60d0*/  @P1 LDS.128 R140, [R7] ;  /* 0x00000000078c1984 */ /* 0x0002a80000000c00 */
[----:B------:R1:W1:Y:S04]  /*60e0*/  @P1 LDS.128 R148, [R6+0x20] ;  /* 0x0000200006941984 */ /* 0x0002680000000c00 */
[----:B------:R1:W1:Y:S04]  /*60f0*/  @P1 LDS.128 R144, [R8+0x10] ;  /* 0x0000100008901984 */ /* 0x0002680000000c00 */
[----:B------:R1:W1:Y:S01]  /*6100*/  @P1 LDS.128 R152, [R5+0x10] ;  /* 0x0000100005981984 */ /* 0x0002620000000c00 */
[C---:B------:R-:W-:Y:S01]  /*6110*/  ISETP.NE.AND P1, PT, R166.reuse, 0x4, PT ;  /* 0x00000004a600780c */ /* 0x040fe20003f25270 */
[----:B------:R-:W-:Y:S01]  /*6120*/  @!PT LDS RZ, [RZ] ;  /* 0x00000000fffff984 */ /* 0x000fe20000000800 */
[----:B------:R-:W-:Y:S01]  /*6130*/  @!PT LDS RZ, [RZ] ;  /* 0x00000000fffff984 */ /* 0x000fe20000000800 */
[----:B------:R-:W-:Y:S01]  /*6140*/  @!PT LDS RZ, [RZ] ;  /* 0x00000000fffff984 */ /* 0x000fe20000000800 */
[----:B------:R-:W-:Y:S01]  /*6150*/  @!PT LDS RZ, [RZ] ;  /* 0x00000000fffff984 */ /* 0x000fe20000000800 */
[----:B------:R5:W-:Y:S06]  /*6160*/  MEMBAR.ALL.CTA ;  /* 0x0000000000007992 */ /* 0x000bec0000008000 */
[----:B-----5:R-:W5:Y:S01]  /*6170*/  FENCE.VIEW.ASYNC.S ;  /* 0x00000000000073c6 */ /* 0x020f620000000000 */
[----:B------:R-:W-:Y:S01]  /*6180*/  SEL R166, R166, RZ, P1 ;  /* 0x000000ffa6a67207 */ /* 0x000fe20000800000 */
[----:B-----5:R5:W-:Y:S02]  /*6190*/  SYNCS.ARRIVE.TRANS64.RED.A1T0 RZ, [R0+URZ], RZ ;  /* 0x000000ff00ff79a7 */ /* 0x020be400081004ff */
[----:B-----5:R-:W-:Y:S04]  /*61a0*/  SEL R0, RZ, 0x1, P1 ;  /* 0x00000001ff007807 */ /* 0x020fe80000800000 */
[----:B--2---:R-:W-:Y:S02]  /*61b0*/  LOP3.LUT R165, R165, R0, RZ, 0x3c, !PT ;  /* 0x00000000a5a57212 */ /* 0x004fe400078e3cff */
.L_x_99:
[----:B------:R-:W-:Y:S05]  /*61c0*/  BSYNC B1 ;  /* 0x0000000000017941 */ /* 0x000fea0003800000 */
.L_x_98:
[----:B------:R-:W-:Y:S04]  /*61d0*/  SHF.R.U32.HI R0, RZ, 0x15, R71 ;  /* 0x00000015ff007819 */ /* 0x000fe80000011647 */
[----:B------:R-:W-:Y:S01]  /*61e0*/  LOP3.LUT P1, RZ, R0, 0x3, R159, 0x48, !PT ;  /* 0x0000000300ff7812 */ /* 0x000fe2000782489f */
[----:B------:R-:W-:Y:S01]  /*61f0*/  @!UPT UIADD3 URZ, UPT, UPT, URZ, URZ, URZ ;  /* 0x000000fffffff290 */ /* 0x000fe2000fffe0ff */
[----:B----4-:R-:W-:Y:S11]  /*6200*/  @P0 BRA `(.L_x_103) ;  /* 0x0000000000080947 */ /* 0x010ff60003800000 */
[----:B------:R-:W2:Y:S02]  /*6210*/  SYNCS.PHASECHK.TRANS64.TRYWAIT P0, [R177+URZ+0xe0], R4 ;  /* 0x0000e004b10075a7 */ /* 0x000ea400080011ff */
[----:B--2---:R-:W-:Y:S05]  /*6220*/  @!P0 BRA `(.L_x_104) ;  /* 0x0000006000288947 */ /* 0x004fea0003800000 */
.L_x_103:
[----:B------:R-:W-:Y:S04]  /*6230*/  BSSY.RECONVERGENT B6, `(.L_x_105) ;  /* 0x0000012000067945 */ /* 0x000fe80003800200 */
[----:B------:R-:W-:Y:S05]  /*6240*/  @!P1 BRA `(.L_x_106) ;  /* 0x0000000000409947 */ /* 0x000fea0003800000 */
[----:B------:R-:W4:Y:S01]  /*6250*/  LDCU.64 UR8, c[0x4][0x78] ;  /* 0x01000f00ff0877ac */ /* 0x000f220008000a00 */
[----:B------:R-:W-:Y:S01]  /*6260*/  MOV R3, 0x0 ;  /* 0x0000000000037802 */ /* 0x000fe20000000f00 */
[----:B------:R-:W-:Y:S02]  /*6270*/  HFMA2 R12, -RZ, RZ, 0, 5.9604644775390625e-08 ;  /* 0x00000001ff0c7431 */ /* 0x000fe400000001ff */
[----:B-1----:R-:W-:Y:S02]  /*6280*/  IMAD.MOV.U32 R8, RZ, RZ, 0x192 ;  /* 0x00000192ff087424 */ /* 0x002fe400078e00ff */
[----:B------:R-:W-:Y:S01]  /*6290*/  IMAD.MOV.U32 R13, RZ, RZ, RZ ;  /* 0x000000ffff0d7224 */ /* 0x000fe200078e00ff */
[----:B------:R-:W1:Y:S01]  /*62a0*/  LDCU.64 UR6, c[0x4][0x80] ;  /* 0x01001000ff0677ac */ /* 0x000e620008000a00 */
[----:B------:R-:W3:Y:S01]  /*62b0*/  LDC.64 R2, c[0x4][R3] ;  /* 0x0100000003027b82 */ /* 0x000ee20000000a00 */
[----:B------:R-:W5:Y:S01]  /*62c0*/  LDCU.64 UR4, c[0x4][0x18] ;  /* 0x01000300ff0477ac */ /* 0x000f620008000a00 */
[----:B----4-:R-:W-:Y:S01]  /*62d0*/  MOV R5, UR9 ;  /* 0x0000000900057c02 */ /* 0x010fe20008000f00 */
[----:B--2---:R-:W-:Y:S01]  /*62e0*/  IMAD.U32 R4, RZ, RZ, UR8 ;  /* 0x00000008ff047e24 */ /* 0x004fe2000f8e00ff */
[----:B-1----:R-:W-:Y:S01]  /*62f0*/  MOV R7, UR7 ;  /* 0x0000000700077c02 */ /* 0x002fe20008000f00 */
[----:B------:R-:W-:Y:S01]  /*6300*/  IMAD.U32 R6, RZ, RZ, UR6 ;  /* 0x00000006ff067e24 */ /* 0x000fe2000f8e00ff */
[----:B-----5:R-:W-:Y:S01]  /*6310*/  MOV R11, UR5 ;  /* 0x00000005000b7c02 */ /* 0x020fe20008000f00 */
[----:B------:R-:W-:Y:S02]  /*6320*/  IMAD.U32 R10, RZ, RZ, UR4 ;  /* 0x00000004ff0a7e24 */ /* 0x000fe4000f8e00ff */
[----:B------:R-:W-:Y:S07]  /*6330*/  LEPC R20, `(.L_x_106) ;  /* 0x000000001014794e */ /* 0x000fee0000000000 */
[----:B---3--:R-:W-:Y:S05]  /*6340*/  CALL.ABS.NOINC R2 ;  /* 0x0000000002007343 */ /* 0x008fea0003c00000 */
.L_x_106:
[----:B------:R-:W-:Y:S05]  /*6350*/  BSYNC.RECONVERGENT B6 ;  /* 0x0000000000067941 */ /* 0x000fea0003800200 */
.L_x_105:
[-C--:B------:R-:W-:Y:S01]  /*6360*/  F2FP.F16.E4M3.UNPACK_B R74, R140.reuse ;  /* 0x0000008cff4a723e */ /* 0x080fe200020006ff */
[----:B------:R-:W-:Y:S05]  /*6370*/  WARPSYNC.ALL ;  /* 0x0000000000007948 */ /* 0x000fea0003800000 */
[----:B------:R-:W-:Y:S01]  /*6380*/  R2UR UR4, R71 ;  /* 0x00000000470472ca */ /* 0x000fe200000e0000 */
[--C-:B------:R-:W-:Y:S01]  /*6390*/  HADD2.F32 R72, -RZ, R74.reuse.H0_H0 ;  /* 0x2000004aff487230 */ /* 0x100fe20000004100 */
[----:B------:R-:W-:Y:S01]  /*63a0*/  F2FP.F16.E4M3.UNPACK_B R76, R140.H1 ;  /* 0x0000008cff4c723e */ /* 0x000fe200030006ff */
[----:B------:R-:W-:Y:S01]  /*63b0*/  HADD2.F32 R75, -RZ, R74.H1_H1 ;  /* 0x3000004aff4b7230 */ /* 0x000fe20000004100 */
[-C--:B------:R-:W-:Y:S01]  /*63c0*/  F2FP.F16.E4M3.UNPACK_B R78, R141.reuse ;  /* 0x0000008dff4e723e */ /* 0x080fe200020006ff */
[----:B------:R-:W-:Y:S01]  /*63d0*/  BSSY.RECONVERGENT B0, `(.L_x_107) ;  /* 0x000011d000007945 */ /* 0x000fe20003800200 */
[----:B------:R-:W-:Y:S01]  /*63e0*/  F2FP.F16.E4M3.UNPACK_B R80, R141.H1 ;  /* 0x0000008dff50723e */ /* 0x000fe200030006ff */
[----:B------:R-:W-:Y:S01]  /*63f0*/  HADD2.F32 R74, -RZ, R76.H0_H0 ;  /* 0x2000004cff4a7230 */ /* 0x000fe20000004100 */
[-C--:B------:R-:W-:Y:S01]  /*6400*/  F2FP.F16.E4M3.UNPACK_B R82, R142.reuse ;  /* 0x0000008eff52723e */ /* 0x080fe200020006ff */
[--C-:B------:R-:W-:Y:S01]  /*6410*/  HADD2.F32 R77, -RZ, R78.reuse.H0_H0 ;  /* 0x2000004eff4d7230 */ /* 0x100fe20000004100 */
[----:B------:R-:W-:Y:S01]  /*6420*/  F2FP.F16.E4M3.UNPACK_B R84, R142.H1 ;  /* 0x0000008eff54723e */ /* 0x000fe200030006ff */
[----:B------:R-:W-:Y:S01]  /*6430*/  HADD2.F32 R78, -RZ, R78.H1_H1 ;  /* 0x3000004eff4e7230 */ /* 0x000fe20000004100 */
[-C--:B------:R-:W-:Y:S01]  /*6440*/  F2FP.F16.E4M3.UNPACK_B R86, R143.reuse ;  /* 0x0000008fff56723e */ /* 0x080fe200020006ff */
[----:B-12---:R-:W3:Y:S01]  /*6450*/  LDTM.x64 R4, tmem[UR4] ;  /* 0x00000004000479ee */ /* 0x006ee20008340000 */
[----:B------:R-:W-:Y:S01]  /*6460*/  F2FP.F16.E4M3.UNPACK_B R88, R143.H1 ;  /* 0x0000008fff58723e */ /* 0x000fe200030006ff */
[----:B------:R-:W-:Y:S01]  /*6470*/  HADD2.F32 R76, -RZ, R76.H1_H1 ;  /* 0x3000004cff4c7230 */ /* 0x000fe20000004100 */
[-C--:B------:R-:W-:Y:S01]  /*6480*/  F2FP.F16.E4M3.UNPACK_B R90, R144.reuse ;  /* 0x00000090ff5a723e */ /* 0x080fe200020006ff */
[----:B------:R-:W-:Y:S01]  /*6490*/  HADD2.F32 R79, -RZ, R80.H0_H0 ;  /* 0x20000050ff4f7230 */ /* 0x000fe20000004100 */
[----:B------:R-:W-:Y:S01]  /*64a0*/  F2FP.F16.E4M3.UNPACK_B R92, R144.H1 ;  /* 0x00000090ff5c723e */ /* 0x000fe200030006ff */
[--C-:B------:R-:W-:Y:S01]  /*64b0*/  HADD2.F32 R81, -RZ, R82.reuse.H0_H0 ;  /* 0x20000052ff517230 */ /* 0x100fe20000004100 */
[----:B------:R-:W-:Y:S01]  /*64c0*/  SHF.L.U32 R182, R164, 0x4, RZ ;  /* 0x00000004a4b67819 */ /* 0x000fe200000006ff */
[----:B------:R-:W-:Y:S01]  /*64d0*/  HADD2.F32 R82, -RZ, R82.H1_H1 ;  /* 0x30000052ff527230 */ /* 0x000fe20000004100 */
[----:B------:R-:W-:Y:S01]  /*64e0*/  SHF.L.U32 R188, R163, 0x4, RZ ;  /* 0x00000004a3bc7819 */ /* 0x000fe200000006ff */
[--C-:B------:R-:W-:Y:S01]  /*64f0*/  HADD2.F32 R85, -RZ, R86.reuse.H0_H0 ;  /* 0x20000056ff557230 */ /* 0x100fe20000004100 */
[----:B------:R-:W-:Y:S01]  /*6500*/  IADD3 R176, PT, PT, R171, R182, RZ ;  /* 0x000000b6abb07210 */ /* 0x000fe20007ffe0ff */
[----:B------:R-:W-:Y:S01]  /*6510*/  HADD2.F32 R86, -RZ, R86.H1_H1 ;  /* 0x30000056ff567230 */ /* 0x000fe20000004100 */
[----:B------:R-:W-:Y:S01]  /*6520*/  SHF.L.U32 R183, R169, 0x4, RZ ;  /* 0x00000004a9b77819 */ /* 0x000fe200000006ff */
[--C-:B------:R-:W-:Y:S01]  /*6530*/  HADD2.F32 R89, -RZ, R90.reuse.H0_H0 ;  /* 0x2000005aff597230 */ /* 0x100fe20000004100 */
[----:B------:R-:W-:Y:S01]  /*6540*/  F2FP.F16.E4M3.UNPACK_B R94, R145 ;  /* 0x00000091ff5e723e */ /* 0x000fe200020006ff */
[----:B------:R-:W-:Y:S01]  /*6550*/  HADD2.F32 R90, -RZ, R90.H1_H1 ;  /* 0x3000005aff5a7230 */ /* 0x000fe20000004100 */
[----:B------:R-:W-:Y:S01]  /*6560*/  IADD3 R178, PT, PT, R183, R176, RZ ;  /* 0x000000b0b7b27210 */ /* 0x000fe20007ffe0ff */
[----:B------:R-:W-:Y:S01]  /*6570*/  HADD2.F32 R80, -RZ, R80.H1_H1 ;  /* 0x30000050ff507230 */ /* 0x000fe20000004100 */
[----:B------:R-:W-:Y:S01]  /*6580*/  F2FP.F16.E4M3.UNPACK_B R98, R146 ;  /* 0x00000092ff62723e */ /* 0x000fe200020006ff */
[--C-:B------:R-:W-:Y:S01]  /*6590*/  HADD2.F32 R93, -RZ, R94.reuse.H0_H0 ;  /* 0x2000005eff5d7230 */ /* 0x100fe20000004100 */
[----:B------:R-:W-:Y:S01]  /*65a0*/  F2FP.F16.E4M3.UNPACK_B R102, R147 ;  /* 0x00000093ff66723e */ /* 0x000fe200020006ff */
[----:B------:R-:W-:Y:S01]  /*65b0*/  HADD2.F32 R94, -RZ, R94.H1_H1 ;  /* 0x3000005eff5e7230 */ /* 0x000fe20000004100 */
[----:B------:R-:W-:Y:S01]  /*65c0*/  F2FP.F16.E4M3.UNPACK_B R106, R148 ;  /* 0x00000094ff6a723e */ /* 0x000fe200020006ff */
[C---:B---3--:R-:W-:Y:S01]  /*65d0*/  FMUL R0, R70.reuse, R4 ;  /* 0x0000000446007220 */ /* 0x048fe20000400000 */
[C---:B------:R-:W-:Y:S01]  /*65e0*/  FMUL R2, R70.reuse, R5 ;  /* 0x0000000546027220 */ /* 0x040fe20000400000 */
[C---:B------:R-:W-:Y:S01]  /*65f0*/  FMUL R4, R70.reuse, R8 ;  /* 0x0000000846047220 */ /* 0x040fe20000400000 */
[C---:B------:R-:W-:Y:S01]  /*6600*/  FMUL R5, R70.reuse, R9 ;  /* 0x0000000946057220 */ /* 0x040fe20000400000 */
[C---:B------:R-:W-:Y:S01]  /*6610*/  FFMA R0, R73.reuse, R72, R0 ;  /* 0x0000004849007223 */ /* 0x040fe20000000000 */
[C---:B------:R-:W-:Y:S01]  /*6620*/  FFMA R2, R73.reuse, R75, R2 ;  /* 0x0000004b49027223 */ /* 0x040fe20000000002 */
[C---:B------:R-:W-:Y:S01]  /*6630*/  FMUL R8, R70.reuse, R12 ;  /* 0x0000000c46087220 */ /* 0x040fe20000400000 */
[C---:B------:R-:W-:Y:S01]  /*6640*/  FMUL R9, R70.reuse, R13 ;  /* 0x0000000d46097220 */ /* 0x040fe20000400000 */
[C---:B------:R-:W-:Y:S01]  /*6650*/  FMUL R12, R70.reuse, R16 ;  /* 0x00000010460c7220 */ /* 0x040fe20000400000 */
[C---:B------:R-:W-:Y:S01]  /*6660*/  FMUL R13, R70.reuse, R17 ;  /* 0x00000011460d7220 */ /* 0x040fe20000400000 */
[C---:B------:R-:W-:Y:S01]  /*6670*/  FMUL R16, R70.reuse, R20 ;  /* 0x0000001446107220 */ /* 0x040fe20000400000 */
[C---:B------:R-:W-:Y:S01]  /*6680*/  FMUL R17, R70.reuse, R21 ;  /* 0x0000001546117220 */ /* 0x040fe20000400000 */
[C---:B------:R-:W-:Y:S01]  /*6690*/  FMUL R20, R70.reuse, R24 ;  /* 0x0000001846147220 */ /* 0x040fe20000400000 */
[C---:B------:R-:W-:Y:S01]  /*66a0*/  FMUL R21, R70.reuse, R25 ;  /* 0x0000001946157220 */ /* 0x040fe20000400000 */
[--C-:B------:R-:W-:Y:S02]  /*66b0*/  HADD2.F32 R97, -RZ, R98.reuse.H0_H0 ;  /* 0x20000062ff617230 */ /* 0x100fe40000004100 */
[C---:B------:R-:W-:Y:S01]  /*66c0*/  FMUL R24, R70.reuse, R28 ;  /* 0x0000001c46187220 */ /* 0x040fe20000400000 */
[----:B------:R-:W-:Y:S02]  /*66d0*/  HADD2.F32 R98, -RZ, R98.H1_H1 ;  /* 0x30000062ff627230 */ /* 0x000fe40000004100 */
[C---:B------:R-:W-:Y:S01]  /*66e0*/  FMUL R25, R70.reuse, R29 ;  /* 0x0000001d46197220 */ /* 0x040fe20000400000 */
[--C-:B------:R-:W-:Y:S02]  /*66f0*/  HADD2.F32 R101, -RZ, R102.reuse.H0_H0 ;  /* 0x20000066ff657230 */ /* 0x100fe40000004100 */
[C---:B------:R-:W-:Y:S01]  /*6700*/  FMUL R28, R70.reuse, R32 ;  /* 0x00000020461c7220 */ /* 0x040fe20000400000 */
[----:B------:R-:W-:Y:S02]  /*6710*/  HADD2.F32 R102, -RZ, R102.H1_H1 ;  /* 0x30000066ff667230 */ /* 0x000fe40000004100 */
[C---:B------:R-:W-:Y:S01]  /*6720*/  FMUL R29, R70.reuse, R33 ;  /* 0x00000021461d7220 */ /* 0x040fe20000400000 */
[--C-:B------:R-:W-:Y:S02]  /*6730*/  HADD2.F32 R105, -RZ, R106.reuse.H0_H0 ;  /* 0x2000006aff697230 */ /* 0x100fe40000004100 */
[C---:B------:R-:W-:Y:S01]  /*6740*/  FMUL R32, R70.reuse, R36 ;  /* 0x0000002446207220 */ /* 0x040fe20000400000 */
[----:B------:R-:W-:Y:S01]  /*6750*/  F2FP.F16.E4M3.UNPACK_B R96, R145.H1 ;  /* 0x00000091ff60723e */ /* 0x000fe200030006ff */
[----:B------:R-:W-:Y:S02]  /*6760*/  HADD2.F32 R106, -RZ, R106.H1_H1 ;  /* 0x3000006aff6a7230 */ /* 0x000fe40000004100 */
[C---:B------:R-:W-:Y:S01]  /*6770*/  FMUL R33, R70.reuse, R37 ;  /* 0x0000002546217220 */ /* 0x040fe20000400000 */
[C---:B------:R-:W-:Y:S01]  /*6780*/  FMUL R36, R70.reuse, R40 ;  /* 0x0000002846247220 */ /* 0x040fe20000400000 */
[----:B------:R-:W-:Y:S01]  /*6790*/  F2FP.F16.E4M3.UNPACK_B R100, R146.H1 ;  /* 0x00000092ff64723e */ /* 0x000fe200030006ff */
        /* <DEDUP_REMOVED lines=8> */
[----:B------:R-:W-:Y:S01]  /*6820*/  F2FP.F16.E4M3.UNPACK_B R110, R149 ;  /* 0x00000095ff6e723e */ /* 0x000fe200020006ff */
[C---:B------:R-:W-:Y:S01]  /*6830*/  FMUL R49, R70.reuse, R53 ;  /* 0x0000003546317220 */ /* 0x040fe20000400000 */
[C---:B------:R-:W-:Y:S01]  /*6840*/  FMUL R52, R70.reuse, R56 ;  /* 0x0000003846347220 */ /* 0x040fe20000400000 */
[----:B------:R-:W-:Y:S01]  /*6850*/  F2FP.F16.E4M3.UNPACK_B R112, R149.H1 ;  /* 0x00000095ff70723e */ /* 0x000fe200030006ff */
[C---:B------:R-:W-:Y:S01]  /*6860*/  FMUL R53, R70.reuse, R57 ;  /* 0x0000003946357220 */ /* 0x040fe20000400000 */
[--C-:B------:R-:W-:Y:S02]  /*6870*/  HADD2.F32 R109, -RZ, R110.reuse.H0_H0 ;  /* 0x2000006eff6d7230 */ /* 0x100fe40000004100 */
[C---:B------:R-:W-:Y:S01]  /*6880*/  FMUL R56, R70.reuse, R60 ;  /* 0x0000003c46387220 */ /* 0x040fe20000400000 */
[----:B------:R-:W-:Y:S01]  /*6890*/  F2FP.F16.E4M3.UNPACK_B R114, R150 ;  /* 0x00000096ff72723e */ /* 0x000fe200020006ff */
[----:B------:R-:W-:Y:S02]  /*68a0*/  HADD2.F32 R110, -RZ, R110.H1_H1 ;  /* 0x3000006eff6e7230 */ /* 0x000fe40000004100 */
[C---:B------:R-:W-:Y:S01]  /*68b0*/  FMUL R57, R70.reuse, R61 ;  /* 0x0000003d46397220 */ /* 0x040fe20000400000 */
[C---:B------:R-:W-:Y:S01]  /*68c0*/  FMUL R60, R70.reuse, R64 ;  /* 0x00000040463c7220 */ /* 0x040fe20000400000 */
[----:B------:R-:W-:Y:S01]  /*68d0*/  F2FP.F16.E4M3.UNPACK_B R116, R150.H1 ;  /* 0x00000096ff74723e */ /* 0x000fe200030006ff */
[--C-:B------:R-:W-:Y:S02]  /*68e0*/  HADD2.F32 R113, -RZ, R114.reuse.H0_H0 ;  /* 0x20000072ff717230 */ /* 0x100fe40000004100 */
[C---:B------:R-:W-:Y:S01]  /*68f0*/  FMUL R61, R70.reuse, R65 ;  /* 0x00000041463d7220 */ /* 0x040fe20000400000 */
[----:B------:R-:W-:Y:S02]  /*6900*/  HADD2.F32 R114, -RZ, R114.H1_H1 ;  /* 0x30000072ff727230 */ /* 0x000fe40000004100 */
[C---:B------:R-:W-:Y:S01]  /*6910*/  FMUL R3, R70.reuse, R6 ;  /* 0x0000000646037220 */ /* 0x040fe20000400000 */
[----:B------:R-:W-:Y:S01]  /*6920*/  F2FP.F16.E4M3.UNPACK_B R118, R151 ;  /* 0x00000097ff76723e */ /* 0x000fe200020006ff */
[C---:B------:R-:W-:Y:S01]  /*6930*/  FMUL R7, R70.reuse, R7 ;  /* 0x0000000746077220 */ /* 0x040fe20000400000 */
[C---:B------:R-:W-:Y:S01]  /*6940*/  FMUL R6, R70.reuse, R10 ;  /* 0x0000000a46067220 */ /* 0x040fe20000400000 */
[----:B------:R-:W-:Y:S01]  /*6950*/  F2FP.F16.E4M3.UNPACK_B R120, R151.H1 ;  /* 0x00000097ff78723e */ /* 0x000fe200030006ff */
[C---:B------:R-:W-:Y:S01]  /*6960*/  FFMA R3, R73.reuse, R74, R3 ;  /* 0x0000004a49037223 */ /* 0x040fe20000000003 */
[C---:B------:R-:W-:Y:S01]  /*6970*/  FFMA R7, R73.reuse, R76, R7 ;  /* 0x0000004c49077223 */ /* 0x040fe20000000007 */
[----:B------:R-:W-:Y:S01]  /*6980*/  F2FP.F16.E4M3.UNPACK_B R122, R152 ;  /* 0x00000098ff7a723e */ /* 0x000fe200020006ff */
[C---:B------:R-:W-:Y:S01]  /*6990*/  FFMA R4, R73.reuse, R77, R4 ;  /* 0x0000004d49047223 */ /* 0x040fe20000000004 */
[C---:B------:R-:W-:Y:S01]  /*69a0*/  FFMA R5, R73.reuse, R78, R5 ;  /* 0x0000004e49057223 */ /* 0x040fe20000000005 */
[----:B------:R-:W-:Y:S01]  /*69b0*/  F2FP.F16.E4M3.UNPACK_B R124, R152.H1 ;  /* 0x00000098ff7c723e */ /* 0x000fe200030006ff */
[----:B------:R-:W-:Y:S01]  /*69c0*/  FFMA R6, R73, R79, R6 ;  /* 0x0000004f49067223 */ /* 0x000fe20000000006 */
[----:B------:R-:W-:Y:S01]  /*69d0*/  F2FP.SATFINITE.E4M3.F32.PACK_AB_MERGE_C R179, R7, R3, RZ ;  /* 0x0000000307b3723e */ /* 0x000fe200048070ff */
[----:B------:R-:W-:Y:S02]  /*69e0*/  HADD2.F32 R117, -RZ, R118.H0_H0 ;  /* 0x20000076ff757230 */ /* 0x000fe40000004100 */
[----:B------:R-:W-:Y:S01]  /*69f0*/  FMUL R11, R70, R11 ;  /* 0x0000000b460b7220 */ /* 0x000fe20000400000 */
[----:B------:R-:W-:Y:S01]  /*6a00*/  HADD2.F32 R83, -RZ, R84.H0_H0 ;  /* 0x20000054ff537230 */ /* 0x000fe20000004100 */
[----:B------:R-:W-:Y:S01]  /*6a10*/  F2FP.SATFINITE.E4M3.F32.PACK_AB_MERGE_C R184, R2, R0, R179 ;  /* 0x0000000002b8723e */ /* 0x000fe200048070b3 */
[----:B------:R-:W-:Y:S01]  /*6a20*/  HADD2.F32 R118, -RZ, R118.H1_H1 ;  /* 0x30000076ff767230 */ /* 0x000fe20000004100 */
[----:B------:R-:W-:Y:S01]  /*6a30*/  IADD3 R179, PT, PT, R171, R188, RZ ;  /* 0x000000bcabb37210 */ /* 0x000fe20007ffe0ff */
[C---:B------:R-:W-:Y:S01]  /*6a40*/  FFMA R11, R73.reuse, R80, R11 ;  /* 0x00000050490b7223 */ /* 0x040fe2000000000b */
[C---:B------:R-:W-:Y:S01]  /*6a50*/  FFMA R8, R73.reuse, R81, R8 ;  /* 0x0000005149087223 */ /* 0x040fe20000000008 */
[----:B------:R-:W-:Y:S01]  /*6a60*/  FFMA R9, R73, R82, R9 ;  /* 0x0000005249097223 */ /* 0x000fe20000000009 */
[----:B------:R-:W-:Y:S02]  /*6a70*/  HADD2.F32 R121, -RZ, R122.H0_H0 ;  /* 0x2000007aff797230 */ /* 0x000fe40000004100 */
[C---:B------:R-:W-:Y:S01]  /*6a80*/  FMUL R10, R70.reuse, R14 ;  /* 0x0000000e460a7220 */ /* 0x040fe20000400000 */
[----:B------:R-:W-:Y:S01]  /*6a90*/  HADD2.F32 R84, -RZ, R84.H1_H1 ;  /* 0x30000054ff547230 */ /* 0x000fe20000004100 */
[----:B------:R-:W-:Y:S01]  /*6aa0*/  F2FP.SATFINITE.E4M3.F32.PACK_AB_MERGE_C R185, R11, R6, RZ ;  /* 0x000000060bb9723e */ /* 0x000fe200048070ff */
[----:B------:R-:W-:Y:S02]  /*6ab0*/  HADD2.F32 R122, -RZ, R122.H1_H1 ;  /* 0x3000007aff7a7230 */ /* 0x000fe40000004100 */
[----:B------:R-:W-:Y:S01]  /*6ac0*/  FFMA R10, R73, R83, R10 ;  /* 0x00000053490a7223 */ /* 0x000fe2000000000a */
[C---:B------:R-:W-:Y:S01]  /*6ad0*/  FMUL R15, R70.reuse, R15 ;  /* 0x0000000f460f7220 */ /* 0x040fe20000400000 */
[--C-:B------:R-:W-:Y:S01]  /*6ae0*/  HADD2.F32 R87, -RZ, R88.reuse.H0_H0 ;  /* 0x20000058ff577230 */ /* 0x100fe20000004100 */
[----:B------:R-:W-:Y:S01]  /*6af0*/  F2FP.SATFINITE.E4M3.F32.PACK_AB_MERGE_C R185, R5, R4, R185 ;  /* 0x0000000405b9723e */ /* 0x000fe200048070b9 */
[----:B------:R-:W-:Y:S02]  /*6b00*/  HADD2.F32 R88, -RZ, R88.H1_H1 ;  /* 0x30000058ff587230 */ /* 0x000fe40000004100 */
[C---:B------:R-:W-:Y:S01]  /*6b10*/  FFMA R15, R73.reuse, R84, R15 ;  /* 0x00000054490f7223 */ /* 0x040fe2000000000f */
[C---:B------:R-:W-:Y:S01]  /*6b20*/  FFMA R12, R73.reuse, R85, R12 ;  /* 0x00000055490c7223 */ /* 0x040fe2000000000c */
[----:B------:R-:W-:Y:S01]  /*6b30*/  FFMA R13, R73, R86, R13 ;  /* 0x00000056490d7223 */ /* 0x000fe2000000000d */
[C---:B------:R-:W-:Y:S01]  /*6b40*/  FMUL R14, R70.reuse, R18 ;  /* 0x00000012460e7220 */ /* 0x040fe20000400000 */
[----:B------:R-:W-:Y:S01]  /*6b50*/  F2FP.F16.E4M3.UNPACK_B R126, R153 ;  /* 0x00000099ff7e723e */ /* 0x000fe200020006ff */
[C---:B------:R-:W-:Y:S01]  /*6b60*/  FMUL R19, R70.reuse, R19 ;  /* 0x0000001346137220 */ /* 0x040fe20000400000 */
[----:B------:R-:W-:Y:S01]  /*6b70*/  HADD2.F32 R91, -RZ, R92.H0_H0 ;  /* 0x2000005cff5b7230 */ /* 0x000fe20000004100 */
[----:B------:R-:W-:Y:S01]  /*6b80*/  F2FP.SATFINITE.E4M3.F32.PACK_AB_MERGE_C R186, R15, R10, RZ ;  /* 0x0000000a0fba723e */ /* 0x000fe200048070ff */
[C---:B------:R-:W-:Y:S01]  /*6b90*/  FFMA R14, R73.reuse, R87, R14 ;  /* 0x00000057490e7223 */ /* 0x040fe2000000000e */
[C---:B------:R-:W-:Y:S01]  /*6ba0*/  FFMA R19, R73.reuse, R88, R19 ;  /* 0x0000005849137223 */ /* 0x040fe20000000013 */
[C---:B------:R-:W-:Y:S01]  /*6bb0*/  FFMA R16, R73.reuse, R89, R16 ;  /* 0x0000005949107223 */ /* 0x040fe20000000010 */
[----:B------:R-:W-:Y:S01]  /*6bc0*/  F2FP.F16.E4M3.UNPACK_B R128, R153.H1 ;  /* 0x00000099ff80723e */ /* 0x000fe200030006ff */
[----:B------:R-:W-:Y:S01]  /*6bd0*/  FFMA R17, R73, R90, R17 ;  /* 0x0000005a49117223 */ /* 0x000fe20000000011 */
[----:B------:R-:W-:Y:S01]  /*6be0*/  F2FP.SATFINITE.E4M3.F32.PACK_AB_MERGE_C R186, R9, R8, R186 ;  /* 0x0000000809ba723e */ /* 0x000fe200048070ba */
[--C-:B------:R-:W-:Y:S01]  /*6bf0*/  HADD2.F32 R125, -RZ, R126.reuse.H0_H0 ;  /* 0x2000007eff7d7230 */ /* 0x100fe20000004100 */
[----:B------:R-:W-:Y:S01]  /*6c00*/  F2FP.SATFINITE.E4M3.F32.PACK_AB_MERGE_C R187, R19, R14, RZ ;  /* 0x0000000e13bb723e */ /* 0x000fe200048070ff */
[----:B------:R-:W-:Y:S02]  /*6c10*/  HADD2.F32 R126, -RZ, R126.H1_H1 ;  /* 0x3000007eff7e7230 */ /* 0x000fe40000004100 */
[C---:B------:R-:W-:Y:S01]  /*6c20*/  FMUL R18, R70.reuse, R22 ;  /* 0x0000001646127220 */ /* 0x040fe20000400000 */
[----:B------:R-:W-:Y:S01]  /*6c30*/  HADD2.F32 R92, -RZ, R92.H1_H1 ;  /* 0x3000005cff5c7230 */ /* 0x000fe20000004100 */
[----:B------:R-:W-:Y:S01]  /*6c40*/  F2FP.SATFINITE.E4M3.F32.PACK_AB_MERGE_C R187, R13, R12, R187 ;  /* 0x0000000c0dbb723e */ /* 0x000fe200048070bb */
[C---:B------:R-:W-:Y:S01]  /*6c50*/  FMUL R23, R70.reuse, R23 ;  /* 0x0000001746177220 */ /* 0x040fe20000400000 */
[--C-:B------:R-:W-:Y:S02]  /*6c60*/  HADD2.F32 R95, -RZ, R96.reuse.H0_H0 ;  /* 0x20000060ff5f7230 */ /* 0x100fe40000004100 */
[C---:B------:R-:W-:Y:S01]  /*6c70*/  FFMA R18, R73.reuse, R91, R18 ;  /* 0x0000005b49127223 */ /* 0x040fe20000000012 */
[----:B------:R-:W-:Y:S01]  /*6c80*/  HADD2.F32 R96, -RZ, R96.H1_H1 ;  /* 0x30000060ff607230 */ /* 0x000fe20000004100 */
[----:B------:R1:W-:Y:S01]  /*6c90*/  STS.128 [R137+UR44+0x8200], R184 ;  /* 0x008200b889007988 */ /* 0x0003e20008000c2c */
        /* <DEDUP_REMOVED lines=48> */
[----:B------:R1:W-:Y:S01]  /*6fa0*/  STS.128 [R176+0x8010], R192 ;  /* 0x008010c0b0007388 */ /* 0x0003e20000000c00 */
[C---:B------:R-:W-:Y:S01]  /*6fb0*/  FFMA R39, R73.reuse, R108, R39 ;  /* 0x0000006c49277223 */ /* 0x040fe20000000027 */
[C---:B------:R-:W-:Y:S01]  /*6fc0*/  FFMA R36, R73.reuse, R109, R36 ;  /* 0x0000006d49247223 */ /* 0x040fe20000000024 */
[----:B------:R-:W-:Y:S01]  /*6fd0*/  FFMA R37, R73, R110, R37 ;  /* 0x0000006e49257223 */ /* 0x000fe20000000025 */
[----:B------:R-:W-:Y:S01]  /*6fe0*/  FMUL R38, R70, R42 ;  /* 0x0000002a46267220 */ /* 0x000fe20000400000 */
[----:B------:R-:W-:Y:S01]  /*6ff0*/  ISETP.NE.AND P0, PT, R174, RZ, PT ;  /* 0x000000ffae00720c */ /* 0x000fe20003f05270 */
[C---:B------:R-:W-:Y:S01]  /*7000*/  FMUL R43, R70.reuse, R43 ;  /* 0x0000002b462b7220 */ /* 0x040fe20000400000 */
[--C-:B------:R-:W-:Y:S01]  /*7010*/  HADD2.F32 R115, -RZ, R116.reuse.H0_H0 ;  /* 0x20000074ff737230 */ /* 0x100fe20000004100 */
[----:B------:R-:W-:Y:S01]  /*7020*/  F2FP.SATFINITE.E4M3.F32.PACK_AB_MERGE_C R196, R39, R34, RZ ;  /* 0x0000002227c4723e */ /* 0x000fe200048070ff */
[C---:B------:R-:W-:Y:S01]  /*7030*/  FFMA R38, R73.reuse, R111, R38 ;  /* 0x0000006f49267223 */ /* 0x040fe20000000026 */
[C---:B------:R-:W-:Y:S01]  /*7040*/  FFMA R43, R73.reuse, R112, R43 ;  /* 0x00000070492b7223 */ /* 0x040fe2000000002b */
[----:B------:R-:W-:Y:S01]  /*7050*/  FFMA R40, R73, R113, R40 ;  /* 0x0000007149287223 */ /* 0x000fe20000000028 */
[----:B------:R-:W-:Y:S01]  /*7060*/  F2FP.SATFINITE.E4M3.F32.PACK_AB_MERGE_C R196, R33, R32, R196 ;  /* 0x0000002021c4723e */ /* 0x000fe200048070c4 */
[----:B------:R-:W-:Y:S01]  /*7070*/  FFMA R41, R73, R114, R41 ;  /* 0x0000007249297223 */ /* 0x000fe20000000029 */
[----:B------:R-:W-:Y:S01]  /*7080*/  HADD2.F32 R116, -RZ, R116.H1_H1 ;  /* 0x30000074ff747230 */ /* 0x000fe20000004100 */
[----:B------:R-:W-:Y:S01]  /*7090*/  F2FP.SATFINITE.E4M3.F32.PACK_AB_MERGE_C R197, R43, R38, RZ ;  /* 0x000000262bc5723e */ /* 0x000fe200048070ff */
[C---:B------:R-:W-:Y:S01]  /*70a0*/  FMUL R42, R70.reuse, R46 ;  /* 0x0000002e462a7220 */ /* 0x040fe20000400000 */
[C---:B------:R-:W-:Y:S01]  /*70b0*/  FMUL R47, R70.reuse, R47 ;  /* 0x0000002f462f7220 */ /* 0x040fe20000400000 */
[--C-:B------:R-:W-:Y:S01]  /*70c0*/  HADD2.F32 R119, -RZ, R120.reuse.H0_H0 ;  /* 0x20000078ff777230 */ /* 0x100fe20000004100 */
[----:B------:R-:W-:Y:S01]  /*70d0*/  F2FP.SATFINITE.E4M3.F32.PACK_AB_MERGE_C R197, R37, R36, R197 ;  /* 0x0000002425c5723e */ /* 0x000fe200048070c5 */
[C---:B------:R-:W-:Y:S01]  /*70e0*/  FFMA R42, R73.reuse, R115, R42 ;  /* 0x00000073492a7223 */ /* 0x040fe2000000002a */
[C---:B------:R-:W-:Y:S01]  /*70f0*/  FFMA R47, R73.reuse, R116, R47 ;  /* 0x00000074492f7223 */ /* 0x040fe2000000002f */
[----:B------:R-:W-:Y:S01]  /*7100*/  FFMA R44, R73, R117, R44 ;  /* 0x00000075492c7223 */ /* 0x000fe2000000002c */
[----:B------:R-:W-:Y:S01]  /*7110*/  ISETP.NE.AND P6, PT, R189, RZ, PT ;  /* 0x000000ffbd00720c */ /* 0x000fe20003fc5270 */
[----:B------:R-:W-:Y:S01]  /*7120*/  FFMA R45, R73, R118, R45 ;  /* 0x00000076492d7223 */ /* 0x000fe2000000002d */
[----:B------:R-:W-:Y:S01]  /*7130*/  HADD2.F32 R120, -RZ, R120.H1_H1 ;  /* 0x30000078ff787230 */ /* 0x000fe20000004100 */
[----:B------:R-:W-:Y:S01]  /*7140*/  F2FP.SATFINITE.E4M3.F32.PACK_AB_MERGE_C R198, R47, R42, RZ ;  /* 0x0000002a2fc6723e */ /* 0x000fe200048070ff */
[C---:B------:R-:W-:Y:S01]  /*7150*/  FMUL R46, R70.reuse, R50 ;  /* 0x00000032462e7220 */ /* 0x040fe20000400000 */
[C---:B------:R-:W-:Y:S01]  /*7160*/  FMUL R51, R70.reuse, R51 ;  /* 0x0000003346337220 */ /* 0x040fe20000400000 */
[--C-:B------:R-:W-:Y:S02]  /*7170*/  HADD2.F32 R123, -RZ, R124.reuse.H0_H0 ;  /* 0x2000007cff7b7230 */ /* 0x100fe40000004100 */
[C---:B------:R-:W-:Y:S01]  /*7180*/  FMUL R50, R70.reuse, R54 ;  /* 0x0000003646327220 */ /* 0x040fe20000400000 */
[C---:B------:R-:W-:Y:S01]  /*7190*/  FFMA R46, R73.reuse, R119, R46 ;  /* 0x00000077492e7223 */ /* 0x040fe2000000002e */
[----:B------:R-:W-:Y:S02]  /*71a0*/  HADD2.F32 R124, -RZ, R124.H1_H1 ;  /* 0x3000007cff7c7230 */ /* 0x000fe40000004100 */
[C---:B------:R-:W-:Y:S01]  /*71b0*/  FFMA R51, R73.reuse, R120, R51 ;  /* 0x0000007849337223 */ /* 0x040fe20000000033 */
[C---:B------:R-:W-:Y:S01]  /*71c0*/  FMUL R55, R70.reuse, R55 ;  /* 0x0000003746377220 */ /* 0x040fe20000400000 */
[C---:B------:R-:W-:Y:S01]  /*71d0*/  FFMA R48, R73.reuse, R121, R48 ;  /* 0x0000007949307223 */ /* 0x040fe20000000030 */
[C---:B------:R-:W-:Y:S01]  /*71e0*/  FFMA R49, R73.reuse, R122, R49 ;  /* 0x0000007a49317223 */ /* 0x040fe20000000031 */
[--C-:B------:R-:W-:Y:S02]  /*71f0*/  HADD2.F32 R127, -RZ, R128.reuse.H0_H0 ;  /* 0x20000080ff7f7230 */ /* 0x100fe40000004100 */
[C---:B------:R-:W-:Y:S01]  /*7200*/  FFMA R50, R73.reuse, R123, R50 ;  /* 0x0000007b49327223 */ /* 0x040fe20000000032 */
[----:B------:R-:W-:Y:S02]  /*7210*/  HADD2.F32 R128, -RZ, R128.H1_H1 ;  /* 0x30000080ff807230 */ /* 0x000fe40000004100 */
[C---:B------:R-:W-:Y:S01]  /*7220*/  FMUL R54, R70.reuse, R58 ;  /* 0x0000003a46367220 */ /* 0x040fe20000400000 */
        /* <DEDUP_REMOVED lines=16> */
[----:B------:R-:W-:Y:S01]  /*7330*/  FFMA R63, R73, R132, R63 ;  /* 0x00000084493f7223 */ /* 0x000fe2000000003f */
[----:B------:R-:W-:Y:S01]  /*7340*/  FMUL R67, R70, R67 ;  /* 0x0000004346437220 */ /* 0x000fe20000400000 */
[----:B------:R-:W-:Y:S01]  /*7350*/  F2FP.SATFINITE.E4M3.F32.PACK_AB_MERGE_C R199, R51, R46, RZ ;  /* 0x0000002e33c7723e */ /* 0x000fe200048070ff */
[C---:B------:R-:W-:Y:S01]  /*7360*/  FFMA R60, R73.reuse, R133, R60 ;  /* 0x00000085493c7223 */ /* 0x040fe2000000003c */
[C---:B------:R-:W-:Y:S01]  /*7370*/  FFMA R61, R73.reuse, R134, R61 ;  /* 0x00000086493d7223 */ /* 0x040fe2000000003d */
[C---:B------:R-:W-:Y:S01]  /*7380*/  FFMA R62, R73.reuse, R135, R62 ;  /* 0x00000087493e7223 */ /* 0x040fe2000000003e */
[----:B------:R-:W-:Y:S01]  /*7390*/  FFMA R67, R73, R136, R67 ;  /* 0x0000008849437223 */ /* 0x000fe20000000043 */
[----:B------:R-:W-:Y:S02]  /*73a0*/  F2FP.SATFINITE.E4M3.F32.PACK_AB_MERGE_C R198, R41, R40, R198 ;  /* 0x0000002829c6723e */ /* 0x000fe400048070c6 */
[----:B------:R-:W-:Y:S02]  /*73b0*/  F2FP.SATFINITE.E4M3.F32.PACK_AB_MERGE_C R199, R45, R44, R199 ;  /* 0x0000002c2dc7723e */ /* 0x000fe400048070c7 */
[----:B------:R-:W-:Y:S02]  /*73c0*/  F2FP.SATFINITE.E4M3.F32.PACK_AB_MERGE_C R200, R55, R50, RZ ;  /* 0x0000003237c8723e */ /* 0x000fe400048070ff */
[----:B------:R-:W-:Y:S01]  /*73d0*/  F2FP.SATFINITE.E4M3.F32.PACK_AB_MERGE_C R201, R59, R54, RZ ;  /* 0x000000363bc9723e */ /* 0x000fe200048070ff */
[----:B------:R1:W-:Y:S01]  /*73e0*/  STS.128 [R179+0x8020], R196 ;  /* 0x008020c4b3007388 */ /* 0x0003e20000000c00 */
[----:B------:R-:W-:Y:S02]  /*73f0*/  F2FP.SATFINITE.E4M3.F32.PACK_AB_MERGE_C R202, R63, R58, RZ ;  /* 0x0000003a3fca723e */ /* 0x000fe400048070ff */
[----:B------:R-:W-:Y:S02]  /*7400*/  F2FP.SATFINITE.E4M3.F32.PACK_AB_MERGE_C R203, R67, R62, RZ ;  /* 0x0000003e43cb723e */ /* 0x000fe400048070ff */
[----:B------:R-:W-:Y:S02]  /*7410*/  F2FP.SATFINITE.E4M3.F32.PACK_AB_MERGE_C R200, R49, R48, R200 ;  /* 0x0000003031c8723e */ /* 0x000fe400048070c8 */
[----:B------:R-:W-:Y:S02]  /*7420*/  F2FP.SATFINITE.E4M3.F32.PACK_AB_MERGE_C R201, R53, R52, R201 ;  /* 0x0000003435c9723e */ /* 0x000fe400048070c9 */
[----:B------:R-:W-:Y:S02]  /*7430*/  F2FP.SATFINITE.E4M3.F32.PACK_AB_MERGE_C R202, R57, R56, R202 ;  /* 0x0000003839ca723e */ /* 0x000fe400048070ca */
[----:B------:R-:W-:Y:S02]  /*7440*/  F2FP.SATFINITE.E4M3.F32.PACK_AB_MERGE_C R203, R61, R60, R203 ;  /* 0x0000003c3dcb723e */ /* 0x000fe400048070cb */
[----:B------:R-:W-:Y:S02]  /*7450*/  LEA R190, R166, UR44, 0x3 ;  /* 0x0000002ca6be7c11 */ /* 0x000fe4000f8e18ff */
[----:B------:R-:W-:Y:S01]  /*7460*/  @P6 SHF.L.U32 R191, R165, 0x1f, RZ ;  /* 0x0000001fa5bf6819 */ /* 0x000fe200000006ff */
[----:B------:R1:W-:Y:S01]  /*7470*/  STS.128 [R178+0x8010], R200 ;  /* 0x008010c8b2007388 */ /* 0x0003e20000000c00 */
[----:B------:R-:W-:Y:S01]  /*7480*/  @!PT LDS RZ, [RZ] ;  /* 0x00000000fffff984 */ /* 0x000fe20000000800 */
[----:B------:R-:W-:Y:S01]  /*7490*/  @!PT LDS RZ, [RZ] ;  /* 0x00000000fffff984 */ /* 0x000fe20000000800 */
[----:B------:R-:W-:Y:S01]  /*74a0*/  @!PT LDS RZ, [RZ] ;  /* 0x00000000fffff984 */ /* 0x000fe20000000800 */
[----:B------:R-:W-:Y:S01]  /*74b0*/  @!PT LDS RZ, [RZ] ;  /* 0x00000000fffff984 */ /* 0x000fe20000000800 */
[----:B------:R2:W-:Y:S07]  /*74c0*/  MEMBAR.ALL.CTA ;  /* 0x0000000000007992 */ /* 0x0005ee0000008000 */
[----:B--2---:R-:W2:Y:S02]  /*74d0*/  FENCE.VIEW.ASYNC.S ;  /* 0x00000000000073c6 */ /* 0x004ea40000000000 */
[----:B--2---:R-:W-:Y:S06]  /*74e0*/  BAR.SYNC.DEFER_BLOCKING 0x1, 0x80 ;  /* 0x0042000000007b1d */ /* 0x004fec0000010000 */
[----:B------:R-:W-:Y:S05]  /*74f0*/  @P0 BRA `(.L_x_108) ;  /* 0x0000000000280947 */ /* 0x000fea0003800000 */
[----:B------:R-:W-:Y:S01]  /*7500*/  UIADD3 UR4, UPT, UPT, UR44, 0x8200, URZ ;  /* 0x000082002c047890 */ /* 0x000fe2000fffe0ff */
[----:B------:R-:W-:Y:S05]  /*7510*/  UMOV UR51, UR36 ;  /* 0x0000002400337c82 */ /* 0x000fea0008000000 */
[----:B------:R-:W-:Y:S01]  /*7520*/  MOV R173, UR4 ;  /* 0x0000000400ad7c02 */ /* 0x000fe20008000f00 */
[----:B------:R-:W-:Y:S03]  /*7530*/  UIADD3 UR4, UP0, UPT, UR62, 0x680, URZ ;  /* 0x000006803e047890 */ /* 0x000fe6000ff1e0ff */
[----:B------:R-:W-:Y:S01]  /*7540*/  R2UR UR48, R173 ;  /* 0x00000000ad3072ca */ /* 0x000fe200000e0000 */
[----:B------:R-:W-:Y:S11]  /*7550*/  UIADD3.X UR5, UPT, UPT, URZ, UR63, URZ, UP0, !UPT ;  /* 0x0000003fff057290 */ /* 0x000ff600087fe4ff */
[----:B------:R-:W-:Y:S01]  /*7560*/  @!UPT UIADD3 URZ, UPT, UPT, URZ, URZ, URZ ;  /* 0x000000fffffff290 */ /* 0x000fe2000fffe0ff */
[----:B------:R2:W-:Y:S01]  /*7570*/  UTMASTG.3D [UR48], [UR4] ;  /* 0x00000030040073b5 */ /* 0x0005e20008010000 */
[----:B------:R0:W-:Y:S01]  /*7580*/  UTMACMDFLUSH ;  /* 0x00000000000079b7 */ /* 0x0001e20000000000 */
[----:B--2---:R-:W-:Y:S04]  /*7590*/  DEPBAR.LE SB0, 0x1 ;  /* 0x000080400000791a */ /* 0x004fe80000000000 */
.L_x_108:
[----:B------:R-:W-:Y:S05]  /*75a0*/  BSYNC.RECONVERGENT B0 ;  /* 0x0000000000007941 */ /* 0x000fea0003800200 */
.L_x_107:
[----:B------:R-:W-:Y:S06]  /*75b0*/  BAR.SYNC.DEFER_BLOCKING 0x1, 0x80 ;  /* 0x0042000000007b1d */ /* 0x000fec0000010000 */
[----:B------:R-:W2:Y:S01]  /*75c0*/  @P6 SYNCS.PHASECHK.TRANS64.TRYWAIT P0, [R190+URZ+0x70], R191 ;  /* 0x000070bfbe0065a7 */ /* 0x000ea200080011ff */
[----:B------:R-:W-:Y:S01]  /*75d0*/  BSSY B1, `(.L_x_109) ;  /* 0x0000023000017945 */ /* 0x000fe20003800000 */
[----:B--2---:R-:W-:Y:S03]  /*75e0*/  @P6 SEL R180, RZ, 0x1, !P0 ;  /* 0x00000001ffb46807 */ /* 0x004fe60004000000 */
[----:B------:R-:W-:Y:S05]  /*75f0*/  @!P6 BRA `(.L_x_110) ;  /* 0x000000000080e947 */ /* 0x000fea0003800000 */
[----:B------:R-:W-:Y:S01]  /*7600*/  ISETP.NE.AND P1, PT, R181, RZ, PT ;  /* 0x000000ffb500720c */ /* 0x000fe20003f25270 */
[----:B------:R-:W2:Y:S01]  /*7610*/  S2R R0, SR_CgaCtaId ;  /* 0x0000000000007919 */ /* 0x000ea20000008800 */
[----:B------:R-:W-:Y:S01]  /*7620*/  ISETP.NE.AND P0, PT, R180, RZ, PT ;  /* 0x000000ffb400720c */ /* 0x000fe20003f05270 */
[----:B------:R-:W-:Y:S10]  /*7630*/  BSSY B0, `(.L_x_111) ;  /* 0x0000009000007945 */ /* 0x000ff40003800000 */
[----:B------:R-:W-:Y:S04]  /*7640*/  @P1 IMAD R3, R166, 0x2000, R171 ;  /* 0x00002000a6031824 */ /* 0x000fe800078e02ab */
[C---:B------:R-:W-:Y:S01]  /*7650*/  @P1 IMAD.IADD R6, R3.reuse, 0x1, R182 ;  /* 0x0000000103061824 */ /* 0x040fe200078e02b6 */
[----:B------:R-:W-:Y:S03]  /*7660*/  @P1 IADD3 R4, PT, PT, R3, R188, RZ ;  /* 0x000000bc03041210 */ /* 0x000fe60007ffe0ff */
[----:B------:R-:W-:Y:S01]  /*7670*/  @P1 IMAD.IADD R2, R183, 0x1, R6 ;  /* 0x00000001b7021824 */ /* 0x000fe200078e0206 */
[----:B------:R-:W-:Y:S06]  /*7680*/  @P0 BRA `(.L_x_112) ;  /* 0x00000000000c0947 */ /* 0x000fec0003800000 */
[----:B------:R-:W-:Y:S04]  /*7690*/  SHF.L.U32 R5, R165, 0x1f, RZ ;  /* 0x0000001fa5057819 */ /* 0x000fe800000006ff */
[----:B------:R-:W3:Y:S02]  /*76a0*/  SYNCS.PHASECHK.TRANS64.TRYWAIT P0, [R190+URZ+0x70], R5 ;  /* 0x00007005be0075a7 */ /* 0x000ee400080011ff */
[----:B---3--:R-:W-:Y:S05]  /*76b0*/  @!P0 BRA `(.L_x_113) ;  /* 0x0000004c00188947 */ /* 0x008fea0003800000 */
.L_x_112:
[----:B------:R-:W-:Y:S05]  /*76c0*/  BSYNC B0 ;  /* 0x0000000000007941 */ /* 0x000fea0003800000 */
.L_x_111:
[----:B------:R-:W-:Y:S01]  /*76d0*/  ISETP.NE.AND P0, PT, R181, RZ, PT ;  /* 0x000000ffb500720c */ /* 0x000fe20003f05270 */
[----:B---3--:R-:W-:Y:S02]  /*76e0*/  VIADD R5, R190, 0x90 ;  /* 0x00000090be057836 */ /* 0x008fe40000000000 */
[----:B------:R-:W-:Y:S03]  /*76f0*/  VIADD R166, R166, 0x1 ;  /* 0x00000001a6a67836 */ /* 0x000fe60000000000 */
[----:B--2---:R-:W-:Y:S07]  /*7700*/  PRMT R0, R0, 0x654, R5 ;  /* 0x0000065400007816 */ /* 0x004fee0000000005 */
[----:B------:R2:W3:Y:S04]  /*7710*/  @P0 LDS.128 R140, [R3] ;  /* 0x00000000038c0984 */ /* 0x0004e80000000c00 */
[----:B------:R2:W4:Y:S04]  /*7720*/  @P0 LDS.128 R148, [R4+0x20] ;  /* 0x0000200004940984 */ /* 0x0005280000000c00 */
        /* <DEDUP_REMOVED lines=12> */
[----:B--234-:R-:W-:Y:S02]  /*77f0*/  LOP3.LUT R165, R165, R0, RZ, 0x3c, !PT ;  /* 0x00000000a5a57212 */ /* 0x01cfe400078e3cff */
.L_x_110:
[----:B------:R-:W-:Y:S05]  /*7800*/  BSYNC B1 ;  /* 0x0000000000017941 */ /* 0x000fea0003800000 */
.L_x_109:
[----:B------:R-:W-:Y:S01]  /*7810*/  VIADD R0, R71, 0x40 ;  /* 0x0000004047007836 */ /* 0x000fe20000000000 */
[----:B------:R-:W-:Y:S04]  /*7820*/  BSSY.RECONVERGENT B6, `(.L_x_114) ;  /* 0x0000015000067945 */ /* 0x000fe80003800200 */
[----:B------:R-:W-:Y:S04]  /*7830*/  SHF.R.U32.HI R0, RZ, 0x15, R0 ;  /* 0x00000015ff007819 */ /* 0x000fe80000011600 */
[----:B------:R-:W-:Y:S11]  /*7840*/  LOP3.LUT P0, RZ, R0, 0x3, R159, 0x48, !PT ;  /* 0x0000000300ff7812 */ /* 0x000ff6000780489f */
[----:B------:R-:W-:Y:S02]  /*7850*/  @!UPT UIADD3 URZ, UPT, UPT, URZ, URZ, URZ ;  /* 0x000000fffffff290 */ /* 0x000fe4000fffe0ff */
        /* <DEDUP_REMOVED lines=8> */
[----:B------:R-:W5:Y:S01]  /*78e0*/  LDCU.64 UR4, c[0x4][0x18] ;  /* 0x01000300ff0477ac */ /* 0x000f620008000a00 */
[----:B--2---:R-:W-:Y:S01]  /*78f0*/  MOV R5, UR9 ;  /* 0x0000000900057c02 */ /* 0x004fe20008000f00 */
[----:B------:R-:W-:Y:S01]  /*7900*/  IMAD.U32 R4, RZ, RZ, UR8 ;  /* 0x00000008ff047e24 */ /* 0x000fe2000f8e00ff */
[----:B---3--:R-:W-:Y:S01]  /*7910*/  MOV R7, UR7 ;  /* 0x0000000700077c02 */ /* 0x008fe20008000f00 */
[----:B------:R-:W-:Y:S01]  /*7920*/  IMAD.U32 R6, RZ, RZ, UR6 ;  /* 0x00000006ff067e24 */ /* 0x000fe2000f8e00ff */
[----:B-----5:R-:W-:Y:S01]  /*7930*/  MOV R11, UR5 ;  /* 0x00000005000b7c02 */ /* 0x020fe20008000f00 */
[----:B------:R-:W-:Y:S02]  /*7940*/  IMAD.U32 R10, RZ, RZ, UR4 ;  /* 0x00000004ff0a7e24 */ /* 0x000fe4000f8e00ff */
[----:B------:R-:W-:Y:S07]  /*7950*/  LEPC R20, `(.L_x_115) ;  /* 0x000000001014794e */ /* 0x000fee0000000000 */
[----:B-1--4-:R-:W-:Y:S05]  /*7960*/  CALL.ABS.NOINC R2 ;  /* 0x0000000002007343 */ /* 0x012fea0003c00000 */
.L_x_115:
[----:B------:R-:W-:Y:S05]  /*7970*/  BSYNC.RECONVERGENT B6 ;  /* 0x0000000000067941 */ /* 0x000fea0003800200 */
.L_x_114:
[----:B------:R-:W-:Y:S01]  /*7980*/  F2FP.F16.E4M3.UNPACK_B R4, R141 ;  /* 0x0000008dff04723e */ /* 0x000fe200020006ff */
[----:B------:R-:W-:Y:S05]  /*7990*/  WARPSYNC.ALL ;  /* 0x0000000000007948 */ /* 0x000fea0003800000 */
[----:B------:R-:W-:Y:S01]  /*79a0*/  R2UR UR4, R71 ;  /* 0x00000000470472ca */ /* 0x000fe200000e0000 */
[--C-:B------:R-:W-:Y:S01]  /*79b0*/  HADD2.F32 R78, -RZ, R4.reuse.H0_H0 ;  /* 0x20000004ff4e7230 */ /* 0x100fe20000004100 */
[-C--:B------:R-:W-:Y:S01]  /*79c0*/  F2FP.F16.E4M3.UNPACK_B R0, R140.reuse ;  /* 0x0000008cff00723e */ /* 0x080fe200020006ff */
[----:B------:R-:W-:Y:S01]  /*79d0*/  HADD2.F32 R75, -RZ, R4.H1_H1 ;  /* 0x30000004ff4b7230 */ /* 0x000fe20000004100 */
[----:B------:R-:W-:Y:S01]  /*79e0*/  F2FP.F16.E4M3.UNPACK_B R4, R143 ;  /* 0x0000008fff04723e */ /* 0x000fe200020006ff */
[----:B------:R-:W-:Y:S01]  /*79f0*/  BSSY.RECONVERGENT B0, `(.L_x_116) ;  /* 0x0000116000007945 */ /* 0x000fe20003800200 */
[----:B------:R-:W-:Y:S01]  /*7a00*/  F2FP.F16.E4M3.UNPACK_B R3, R140.H1 ;  /* 0x0000008cff03723e */ /* 0x000fe200030006ff */
[--C-:B------:R-:W-:Y:S01]  /*7a10*/  HADD2.F32 R2, -RZ, R0.reuse.H0_H0 ;  /* 0x20000000ff027230 */ /* 0x100fe20000004100 */
[----:B-1----:R-:W-:Y:S01]  /*7a20*/  F2FP.F16.E4M3.UNPACK_B R127, R154 ;  /* 0x0000009aff7f723e */ /* 0x002fe200020006ff */
[----:B------:R-:W-:Y:S01]  /*7a30*/  HADD2.F32 R72, -RZ, R0.H1_H1 ;  /* 0x30000000ff487230 */ /* 0x000fe20000004100 */
[----:B------:R-:W-:Y:S01]  /*7a40*/  F2FP.F16.E4M3.UNPACK_B R0, R141.H1 ;  /* 0x0000008dff00723e */ /* 0x000fe200030006ff */
[--C-:B------:R-:W-:Y:S01]  /*7a50*/  HADD2.F32 R74, -RZ, R3.reuse.H0_H0 ;  /* 0x20000003ff4a7230 */ /* 0x100fe20000004100 */
[----:B------:R-:W-:Y:S01]  /*7a60*/  F2FP.F16.E4M3.UNPACK_B R117, R151.H1 ;  /* 0x00000097ff75723e */ /* 0x000fe200030006ff */
[----:B------:R-:W-:Y:S01]  /*7a70*/  HADD2.F32 R76, -RZ, R3.H1_H1 ;  /* 0x30000003ff4c7230 */ /* 0x000fe20000004100 */
[-C--:B------:R-:W-:Y:S01]  /*7a80*/  F2FP.F16.E4M3.UNPACK_B R3, R142.reuse ;  /* 0x0000008eff03723e */ /* 0x080fe200020006ff */
[--C-:B------:R-:W-:Y:S01]  /*7a90*/  HADD2.F32 R80, -RZ, R0.reuse.H0_H0 ;  /* 0x20000000ff507230 */ /* 0x100fe20000004100 */
[----:B------:R-:W-:Y:S01]  /*7aa0*/  ISETP.NE.AND P0, PT, R174, RZ, PT ;  /* 0x000000ffae00720c */ /* 0x000fe20003f05270 */
[----:B------:R-:W-:Y:S01]  /*7ab0*/  HADD2.F32 R77, -RZ, R0.H1_H1 ;  /* 0x30000000ff4d7230 */ /* 0x000fe20000004100 */
[----:B------:R-:W-:Y:S01]  /*7ac0*/  F2FP.F16.E4M3.UNPACK_B R0, R142.H1 ;  /* 0x0000008eff00723e */ /* 0x000fe200030006ff */
[--C-:B------:R-:W-:Y:S01]  /*7ad0*/  HADD2.F32 R82, -RZ, R3.reuse.H0_H0 ;  /* 0x20000003ff527230 */ /* 0x100fe20000004100 */
[----:B------:R-:W-:Y:S01]  /*7ae0*/  ISETP.NE.AND P6, PT, R189, RZ, PT ;  /* 0x000000ffbd00720c */ /* 0x000fe20003fc5270 */
[----:B------:R-:W-:Y:S01]  /*7af0*/  HADD2.F32 R79, -RZ, R3.H1_H1 ;  /* 0x30000003ff4f7230 */ /* 0x000fe20000004100 */
[----:B------:R-:W-:Y:S01]  /*7b00*/  F2FP.F16.E4M3.UNPACK_B R3, R143.H1 ;  /* 0x0000008fff03723e */ /* 0x000fe200030006ff */
[--C-:B------:R-:W-:Y:S02]  /*7b10*/  HADD2.F32 R84, -RZ, R0.reuse.H0_H0 ;  /* 0x20000000ff547230 */ /* 0x100fe40000004100 */
[----:B------:R-:W-:Y:S01]  /*7b20*/  HADD2.F32 R81, -RZ, R0.H1_H1 ;  /* 0x30000000ff517230 */ /* 0x000fe20000004100 */
[-C--:B------:R-:W-:Y:S01]  /*7b30*/  F2FP.F16.E4M3.UNPACK_B R0, R144.reuse ;  /* 0x00000090ff00723e */ /* 0x080fe200020006ff */
[--C-:B------:R-:W-:Y:S02]  /*7b40*/  HADD2.F32 R86, -RZ, R4.reuse.H0_H0 ;  /* 0x20000004ff567230 */ /* 0x100fe40000004100 */
[----:B------:R-:W-:Y:S01]  /*7b50*/  HADD2.F32 R83, -RZ, R4.H1_H1 ;  /* 0x30000004ff537230 */ /* 0x000fe20000004100 */
[-C--:B------:R-:W-:Y:S01]  /*7b60*/  F2FP.F16.E4M3.UNPACK_B R4, R145.reuse ;  /* 0x00000091ff04723e */ /* 0x080fe200020006ff */
[--C-:B------:R-:W-:Y:S02]  /*7b70*/  HADD2.F32 R90, -RZ, R0.reuse.H0_H0 ;  /* 0x20000000ff5a7230 */ /* 0x100fe40000004100 */
[----:B------:R-:W-:Y:S01]  /*7b80*/  HADD2.F32 R87, -RZ, R0.H1_H1 ;  /* 0x30000000ff577230 */ /* 0x000fe20000004100 */
[----:B------:R-:W-:Y:S01]  /*7b90*/  F2FP.F16.E4M3.UNPACK_B R0, R145.H1 ;  /* 0x00000091ff00723e */ /* 0x000fe200030006ff */
[--C-:B------:R-:W-:Y:S02]  /*7ba0*/  HADD2.F32 R88, -RZ, R3.reuse.H0_H0 ;  /* 0x20000003ff587230 */ /* 0x100fe40000004100 */
[----:B------:R-:W-:Y:S01]  /*7bb0*/  HADD2.F32 R85, -RZ, R3.H1_H1 ;  /* 0x30000003ff557230 */ /* 0x000fe20000004100 */
[----:B------:R-:W-:Y:S01]  /*7bc0*/  F2FP.F16.E4M3.UNPACK_B R3, R144.H1 ;  /* 0x00000090ff03723e */ /* 0x000fe200030006ff */
[--C-:B------:R-:W-:Y:S02]  /*7bd0*/  HADD2.F32 R96, -RZ, R0.reuse.H0_H0 ;  /* 0x20000000ff607230 */ /* 0x100fe40000004100 */
[----:B------:R-:W-:Y:S01]  /*7be0*/  HADD2.F32 R93, -RZ, R0.H1_H1 ;  /* 0x30000000ff5d7230 */ /* 0x000fe20000004100 */
[-C--:B------:R-:W-:Y:S01]  /*7bf0*/  F2FP.F16.E4M3.UNPACK_B R0, R146.reuse.H1 ;  /* 0x00000092ff00723e */ /* 0x080fe200030006ff */
[--C-:B------:R-:W-:Y:S02]  /*7c00*/  HADD2.F32 R94, -RZ, R4.reuse.H0_H0 ;  /* 0x20000004ff5e7230 */ /* 0x100fe40000004100 */
[----:B------:R-:W-:Y:S01]  /*7c10*/  HADD2.F32 R91, -RZ, R4.H1_H1 ;  /* 0x30000004ff5b7230 */ /* 0x000fe20000004100 */
[----:B------:R-:W-:Y:S01]  /*7c20*/  F2FP.F16.E4M3.UNPACK_B R4, R147 ;  /* 0x00000093ff04723e */ /* 0x000fe200020006ff */
[--C-:B------:R-:W-:Y:S02]  /*7c30*/  HADD2.F32 R92, -RZ, R3.reuse.H0_H0 ;  /* 0x20000003ff5c7230 */ /* 0x100fe40000004100 */
[----:B------:R-:W-:Y:S01]  /*7c40*/  HADD2.F32 R89, -RZ, R3.H1_H1 ;  /* 0x30000003ff597230 */ /* 0x000fe20000004100 */
[----:B------:R-:W-:Y:S01]  /*7c50*/  F2FP.F16.E4M3.UNPACK_B R3, R146 ;  /* 0x00000092ff03723e */ /* 0x000fe200020006ff */
[--C-:B------:R-:W-:Y:S02]  /*7c60*/  HADD2.F32 R100, -RZ, R0.reuse.H0_H0 ;  /* 0x20000000ff647230 */ /* 0x100fe40000004100 */
[----:B------:R-:W-:Y:S01]  /*7c70*/  HADD2.F32 R97, -RZ, R0.H1_H1 ;  /* 0x30000000ff617230 */ /* 0x000fe20000004100 */
[-C--:B------:R-:W-:Y:S01]  /*7c80*/  F2FP.F16.E4M3.UNPACK_B R0, R148.reuse ;  /* 0x00000094ff00723e */ /* 0x080fe200020006ff */
[--C-:B------:R-:W-:Y:S02]  /*7c90*/  HADD2.F32 R102, -RZ, R4.reuse.H0_H0 ;  /* 0x20000004ff667230 */ /* 0x100fe40000004100 */
[----:B------:R-:W-:Y:S01]  /*7ca0*/  HADD2.F32 R99, -RZ, R4.H1_H1 ;  /* 0x30000004ff637230 */ /* 0x000fe20000004100 */
[----:B------:R-:W-:Y:S01]  /*7cb0*/  F2FP.F16.E4M3.UNPACK_B R4, R149 ;  /* 0x00000095ff04723e */ /* 0x000fe200020006ff */
[--C-:B------:R-:W-:Y:S02]  /*7cc0*/  HADD2.F32 R98, -RZ, R3.reuse.H0_H0 ;  /* 0x20000003ff627230 */ /* 0x100fe40000004100 */
[----:B------:R-:W-:Y:S01]  /*7cd0*/  HADD2.F32 R95, -RZ, R3.H1_H1 ;  /* 0x30000003ff5f7230 */ /* 0x000fe20000004100 */
[----:B------:R-:W-:Y:S01]  /*7ce0*/  F2FP.F16.E4M3.UNPACK_B R3, R147.H1 ;  /* 0x00000093ff03723e */ /* 0x000fe200030006ff */
[--C-:B------:R-:W-:Y:S02]  /*7cf0*/  HADD2.F32 R106, -RZ, R0.reuse.H0_H0 ;  /* 0x20000000ff6a7230 */ /* 0x100fe40000004100 */
[----:B------:R-:W-:Y:S01]  /*7d00*/  HADD2.F32 R103, -RZ, R0.H1_H1 ;  /* 0x30000000ff677230 */ /* 0x000fe20000004100 */
[----:B------:R-:W-:Y:S01]  /*7d10*/  F2FP.F16.E4M3.UNPACK_B R0, R148.H1 ;  /* 0x00000094ff00723e */ /* 0x000fe200030006ff */
[--C-:B------:R-:W-:Y:S02]  /*7d20*/  HADD2.F32 R110, -RZ, R4.reuse.H0_H0 ;  /* 0x20000004ff6e7230 */ /* 0x100fe40000004100 */
[----:B------:R-:W-:Y:S02]  /*7d30*/  HADD2.F32 R107, -RZ, R4.H1_H1 ;  /* 0x30000004ff6b7230 */ /* 0x000fe40000004100 */
[--C-:B------:R-:W-:Y:S01]  /*7d40*/  HADD2.F32 R104, -RZ, R3.reuse.H0_H0 ;  /* 0x20000003ff687230 */ /* 0x100fe20000004100 */
[----:B------:R-:W1:Y:S01]  /*7d50*/  LDTM.x64 R4, tmem[UR4+0x40] ;  /* 0x00004004000479ee */ /* 0x000e620008340000 */
[----:B------:R-:W-:Y:S01]  /*7d60*/  HADD2.F32 R101, -RZ, R3.H1_H1 ;  /* 0x30000003ff657230 */ /* 0x000fe20000004100 */
[----:B------:R-:W-:Y:S01]  /*7d70*/  F2FP.F16.E4M3.UNPACK_B R3, R149.H1 ;  /* 0x00000095ff03723e */ /* 0x000fe200030006ff */
        /* <DEDUP_REMOVED lines=14> */
[----:B------:R-:W-:Y:S01]  /*7e60*/  F2FP.F16.E4M3.UNPACK_B R0, R152.H1 ;  /* 0x00000098ff00723e */ /* 0x000fe200030006ff */
[--C-:B------:R-:W-:Y:S02]  /*7e70*/  HADD2.F32 R122, -RZ, R3.reuse.H0_H0 ;  /* 0x20000003ff7a7230 */ /* 0x100fe40000004100 */
[C---:B-1----:R-:W-:Y:S01]  /*7e80*/  FMUL R7, R70.reuse, R7 ;  /* 0x0000000746077220 */ /* 0x042fe20000400000 */
        /* <DEDUP_REMOVED lines=10> */
[C---:B------:R-:W-:Y:S01]  /*7f30*/  FMUL R0, R70.reuse, R4 ;  /* 0x0000000446007220 */ /* 0x040fe20000400000 */
[--C-:B------:R-:W-:Y:S01]  /*7f40*/  HADD2.F32 R130, -RZ, R127.reuse.H0_H0 ;  /* 0x2000007fff827230 */ /* 0x100fe20000004100 */
[----:B------:R-:W-:Y:S01]  /*7f50*/  F2FP.F16.E4M3.UNPACK_B R4, R155 ;  /* 0x0000009bff04723e */ /* 0x000fe200020006ff */
[----:B------:R-:W-:Y:S02]  /*7f60*/  HADD2.F32 R127, -RZ, R127.H1_H1 ;  /* 0x3000007fff7f7230 */ /* 0x000fe40000004100 */
[C---:B------:R-:W-:Y:S01]  /*7f70*/  FFMA R0, R73.reuse, R2, R0 ;  /* 0x0000000249007223 */ /* 0x040fe20000000000 */
[C---:B------:R-:W-:Y:S01]  /*7f80*/  FMUL R2, R70.reuse, R5 ;  /* 0x0000000546027220 */ /* 0x040fe20000400000 */
[--C-:B------:R-:W-:Y:S01]  /*7f90*/  HADD2.F32 R132, -RZ, R3.reuse.H0_H0 ;  /* 0x20000003ff847230 */ /* 0x100fe20000004100 */
[----:B------:R-:W-:Y:S01]  /*7fa0*/  F2FP.F16.E4M3.UNPACK_B R5, R155.H1 ;  /* 0x0000009bff05723e */ /* 0x000fe200030006ff */
[----:B------:R-:W-:Y:S02]  /*7fb0*/  HADD2.F32 R129, -RZ, R3.H1_H1 ;  /* 0x30000003ff817230 */ /* 0x000fe40000004100 */
[C---:B------:R-:W-:Y:S01]  /*7fc0*/  FFMA R2, R73.reuse, R72, R2 ;  /* 0x0000004849027223 */ /* 0x040fe20000000002 */
[--C-:B------:R-:W-:Y:S02]  /*7fd0*/  HADD2.F32 R72, -RZ, R4.reuse.H0_H0 ;  /* 0x20000004ff487230 */ /* 0x100fe40000004100 */
[C---:B------:R-:W-:Y:S01]  /*7fe0*/  FMUL R3, R70.reuse, R6 ;  /* 0x0000000646037220 */ /* 0x040fe20000400000 */
[----:B------:R-:W-:Y:S02]  /*7ff0*/  HADD2.F32 R131, -RZ, R4.H1_H1 ;  /* 0x30000004ff837230 */ /* 0x000fe40000004100 */
[C---:B------:R-:W-:Y:S01]  /*8000*/  FMUL R4, R70.reuse, R9 ;  /* 0x0000000946047220 */ /* 0x040fe20000400000 */
[--C-:B------:R-:W-:Y:S02]  /*8010*/  HADD2.F32 R133, -RZ, R5.reuse.H1_H1 ;  /* 0x30000005ff857230 */ /* 0x100fe40000004100 */
[C---:B------:R-:W-:Y:S01]  /*8020*/  FFMA R3, R73.reuse, R74, R3 ;  /* 0x0000004a49037223 */ /* 0x040fe20000000003 */
[----:B------:R-:W-:Y:S01]  /*8030*/  FFMA R7, R73, R76, R7 ;  /* 0x0000004c49077223 */ /* 0x000fe20000000007 */
[----:B------:R-:W-:Y:S02]  /*8040*/  HADD2.F32 R74, -RZ, R5.H0_H0 ;  /* 0x20000005ff4a7230 */ /* 0x000fe40000004100 */
[C---:B------:R-:W-:Y:S01]  /*8050*/  FMUL R5, R70.reuse, R10 ;  /* 0x0000000a46057220 */ /* 0x040fe20000400000 */
[C---:B------:R-:W-:Y:S01]  /*8060*/  FMUL R6, R70.reuse, R11 ;  /* 0x0000000b46067220 */ /* 0x040fe20000400000 */
[C---:B------:R-:W-:Y:S01]  /*8070*/  FMUL R11, R70.reuse, R16 ;  /* 0x00000010460b7220 */ /* 0x040fe20000400000 */
[----:B------:R-:W-:Y:S01]  /*8080*/  F2FP.SATFINITE.E4M3.F32.PACK_AB_MERGE_C R135, R7, R3, RZ ;  /* 0x000000030787723e */ /* 0x000fe200048070ff */
[C---:B------:R-:W-:Y:S01]  /*8090*/  FMUL R3, R70.reuse, R8 ;  /* 0x0000000846037220 */ /* 0x040fe20000400000 */
[C---:B------:R-:W-:Y:S01]  /*80a0*/  FMUL R7, R70.reuse, R12 ;  /* 0x0000000c46077220 */ /* 0x040fe20000400000 */
[C---:B------:R-:W-:Y:S01]  /*80b0*/  FMUL R8, R70.reuse, R13 ;  /* 0x0000000d46087220 */ /* 0x040fe20000400000 */
[C---:B------:R-:W-:Y:S01]  /*80c0*/  FMUL R12, R70.reuse, R17 ;  /* 0x00000011460c7220 */ /* 0x040fe20000400000 */
[C---:B------:R-:W-:Y:S01]  /*80d0*/  FFMA R3, R73.reuse, R78, R3 ;  /* 0x0000004e49037223 */ /* 0x040fe20000000003 */
[C---:B------:R-:W-:Y:S01]  /*80e0*/  FFMA R4, R73.reuse, R75, R4 ;  /* 0x0000004b49047223 */ /* 0x040fe20000000004 */
[C---:B------:R-:W-:Y:S01]  /*80f0*/  FFMA R5, R73.reuse, R80, R5 ;  /* 0x0000005049057223 */ /* 0x040fe20000000005 */
[C---:B------:R-:W-:Y:S01]  /*8100*/  FFMA R6, R73.reuse, R77, R6 ;  /* 0x0000004d49067223 */ /* 0x040fe20000000006 */
[C---:B------:R-:W-:Y:S01]  /*8110*/  FFMA R7, R73.reuse, R82, R7 ;  /* 0x0000005249077223 */ /* 0x040fe20000000007 */
[C---:B------:R-:W-:Y:S01]  /*8120*/  FFMA R8, R73.reuse, R79, R8 ;  /* 0x0000004f49087223 */ /* 0x040fe20000000008 */
[C---:B------:R-:W-:Y:S01]  /*8130*/  FMUL R16, R70.reuse, R21 ;  /* 0x0000001546107220 */ /* 0x040fe20000400000 */
[----:B------:R-:W-:Y:S01]  /*8140*/  FMUL R9, R70, R14 ;  /* 0x0000000e46097220 */ /* 0x000fe20000400000 */
[----:B------:R-:W-:Y:S01]  /*8150*/  F2FP.SATFINITE.E4M3.F32.PACK_AB_MERGE_C R5, R6, R5, RZ ;  /* 0x000000050605723e */ /* 0x000fe200048070ff */
[C---:B------:R-:W-:Y:S01]  /*8160*/  FMUL R10, R70.reuse, R15 ;  /* 0x0000000f460a7220 */ /* 0x040fe20000400000 */
[C---:B------:R-:W-:Y:S01]  /*8170*/  FMUL R15, R70.reuse, R20 ;  /* 0x00000014460f7220 */ /* 0x040fe20000400000 */
[C---:B------:R-:W-:Y:S01]  /*8180*/  FFMA R9, R73.reuse, R84, R9 ;  /* 0x0000005449097223 */ /* 0x040fe20000000009 */
[C---:B------:R-:W-:Y:S01]  /*8190*/  FMUL R20, R70.reuse, R25 ;  /* 0x0000001946147220 */ /* 0x040fe20000400000 */
[C---:B------:R-:W-:Y:S01]  /*81a0*/  FFMA R10, R73.reuse, R81, R10 ;  /* 0x00000051490a7223 */ /* 0x040fe2000000000a */
[C---:B------:R-:W-:Y:S01]  /*81b0*/  FFMA R11, R73.reuse, R86, R11 ;  /* 0x00000056490b7223 */ /* 0x040fe2000000000b */
[C---:B------:R-:W-:Y:S01]  /*81c0*/  FFMA R12, R73.reuse, R83, R12 ;  /* 0x00000053490c7223 */ /* 0x040fe2000000000c */
[C---:B------:R-:W-:Y:S01]  /*81d0*/  FMUL R13, R70.reuse, R18 ;  /* 0x00000012460d7220 */ /* 0x040fe20000400000 */
[----:B------:R-:W-:Y:S01]  /*81e0*/  FMUL R14, R70, R19 ;  /* 0x00000013460e7220 */ /* 0x000fe20000400000 */
[----:B------:R-:W-:Y:S01]  /*81f0*/  F2FP.SATFINITE.E4M3.F32.PACK_AB_MERGE_C R9, R10, R9, RZ ;  /* 0x000000090a09723e */ /* 0x000fe200048070ff */
[C---:B------:R-:W-:Y:S01]  /*8200*/  FMUL R19, R70.reuse, R24 ;  /* 0x0000001846137220 */ /* 0x040fe20000400000 */
        /* <DEDUP_REMOVED lines=17> */
[----:B------:R-:W-:Y:S01]  /*8320*/  FMUL R27, R70, R32 ;  /* 0x00000020461b7220 */ /* 0x000fe20000400000 */
[C---:B------:R-:W-:Y:S01]  /*8330*/  FFMA R21, R73.reuse, R96, R21 ;  /* 0x0000006049157223 */ /* 0x040fe20000000015 */
[C---:B------:R-:W-:Y:S01]  /*8340*/  FFMA R22, R73.reuse, R93, R22 ;  /* 0x0000005d49167223 */ /* 0x040fe20000000016 */
[----:B------:R-:W-:Y:S01]  /*8350*/  F2FP.SATFINITE.E4M3.F32.PACK_AB_MERGE_C R16, R16, R15, R17 ;  /* 0x0000000f1010723e */ /* 0x000fe20004807011 */
[C---:B------:R-:W-:Y:S01]  /*8360*/  FFMA R23, R73.reuse, R98, R23 ;  /* 0x0000006249177223 */ /* 0x040fe20000000017 */
[C---:B------:R-:W-:Y:S01]  /*8370*/  FFMA R24, R73.reuse, R95, R24 ;  /* 0x0000005f49187223 */ /* 0x040fe20000000018 */
[----:B------:R-:W-:Y:S01]  /*8380*/  FMUL R32, R70, R37 ;  /* 0x0000002546207220 */ /* 0x000fe20000400000 */
[----:B------:R-:W-:Y:S01]  /*8390*/  F2FP.SATFINITE.E4M3.F32.PACK_AB_MERGE_C R21, R22, R21, RZ ;  /* 0x000000151615723e */ /* 0x000fe200048070ff */
[C---:B------:R-:W-:Y:S01]  /*83a0*/  FMUL R25, R70.reuse, R30 ;  /* 0x0000001e46197220 */ /* 0x040fe20000400000 */
[C---:B------:R-:W-:Y:S01]  /*83b0*/  FMUL R26, R70.reuse, R31 ;  /* 0x0000001f461a7220 */ /* 0x040fe20000400000 */
[----:B------:R-:W-:Y:S01]  /*83c0*/  FMUL R31, R70, R36 ;  /* 0x00000024461f7220 */ /* 0x000fe20000400000 */
[----:B------:R-:W-:Y:S01]  /*83d0*/  F2FP.SATFINITE.E4M3.F32.PACK_AB_MERGE_C R17, R20, R19, R21 ;  /* 0x000000131411723e */ /* 0x000fe20004807015 */
        /* <DEDUP_REMOVED lines=8> */
[----:B------:R-:W-:Y:S01]  /*8460*/  FMUL R35, R70, R40 ;  /* 0x0000002846237220 */ /* 0x000fe20000400000 */
[C---:B------:R-:W-:Y:S01]  /*8470*/  FFMA R29, R73.reuse, R104, R29 ;  /* 0x00000068491d7223 */ /* 0x040fe2000000001d */
[----:B------:R-:W-:Y:S01]  /*8480*/  F2FP.SATFINITE.E4M3.F32.PACK_AB_MERGE_C R18, R24, R23, R18 ;  /* 0x000000171812723e */ /* 0x000fe20004807012 */
        /* <DEDUP_REMOVED lines=22> */
[C---:B------:R-:W-:Y:S01]  /*85f0*/  FMUL R41, R70.reuse, R46 ;  /* 0x0000002e46297220 */ /* 0x040fe20000400000 */
[C---:B------:R-:W-:Y:S01]  /*8600*/  FMUL R42, R70.reuse, R47 ;  /* 0x0000002f462a7220 */ /* 0x040fe20000400000 */
        /* <DEDUP_REMOVED lines=8> */
[C---:B------:R-:W-:Y:S01]  /*8690*/  FMUL R47, R70.reuse, R52 ;  /* 0x00000034462f7220 */ /* 0x040fe20000400000 */
        /* <DEDUP_REMOVED lines=10> */
[C---:B------:R-:W-:Y:S01]  /*8740*/  FFMA R45, R73.reuse, R120, R45 ;  /* 0x00000078492d7223 */ /* 0x040fe2000000002d */
[C---:B------:R-:W-:Y:S01]  /*8750*/  FMUL R59, R70.reuse, R64 ;  /* 0x00000040463b7220 */ /* 0x040fe20000400000 */
[C---:B------:R-:W-:Y:S01]  /*8760*/  FMUL R60, R70.reuse, R65 ;  /* 0x00000041463c7220 */ /* 0x040fe20000400000 */
[C---:B------:R-:W-:Y:S01]  /*8770*/  FMUL R61, R70.reuse, R66 ;  /* 0x00000042463d7220 */ /* 0x040fe20000400000 */
[----:B------:R-:W-:Y:S01]  /*8780*/  FMUL R62, R70, R67 ;  /* 0x00000043463e7220 */ /* 0x000fe20000400000 */
[C---:B------:R-:W-:Y:S01]  /*8790*/  FFMA R46, R73.reuse, R117, R46 ;  /* 0x00000075492e7223 */ /* 0x040fe2000000002e */
[----:B------:R-:W-:Y:S01]  /*87a0*/  F2FP.SATFINITE.E4M3.F32.PACK_AB_MERGE_C R64, R2, R0, R135 ;  /* 0x000000000240723e */ /* 0x000fe20004807087 */
[C---:B------:R-:W-:Y:S01]  /*87b0*/  FFMA R47, R73.reuse, R122, R47 ;  /* 0x0000007a492f7223 */ /* 0x040fe2000000002f */
[----:B------:R-:W-:Y:S01]  /*87c0*/  F2FP.SATFINITE.E4M3.F32.PACK_AB_MERGE_C R65, R4, R3, R5 ;  /* 0x000000030441723e */ /* 0x000fe20004807005 */
[C---:B------:R-:W-:Y:S01]  /*87d0*/  FFMA R48, R73.reuse, R119, R48 ;  /* 0x0000007749307223 */ /* 0x040fe20000000030 */
[----:B------:R-:W-:Y:S01]  /*87e0*/  F2FP.SATFINITE.E4M3.F32.PACK_AB_MERGE_C R66, R8, R7, R9 ;  /* 0x000000070842723e */ /* 0x000fe20004807009 */
[C---:B------:R-:W-:Y:S01]  /*87f0*/  FFMA R49, R73.reuse, R124, R49 ;  /* 0x0000007c49317223 */ /* 0x040fe20000000031 */
[----:B------:R-:W-:Y:S01]  /*8800*/  F2FP.SATFINITE.E4M3.F32.PACK_AB_MERGE_C R67, R12, R11, R13 ;  /* 0x0000000b0c43723e */ /* 0x000fe2000480700d */
[----:B------:R-:W-:Y:S01]  /*8810*/  FMUL R53, R70, R58 ;  /* 0x0000003a46357220 */ /* 0x000fe20000400000 */
[C---:B------:R-:W-:Y:S01]  /*8820*/  FFMA R50, R73.reuse, R121, R50 ;  /* 0x0000007949327223 */ /* 0x040fe20000000032 */
[C---:B------:R-:W-:Y:S01]  /*8830*/  FFMA R51, R73.reuse, R126, R51 ;  /* 0x0000007e49337223 */ /* 0x040fe20000000033 */
[C---:B------:R-:W-:Y:S01]  /*8840*/  FFMA R52, R73.reuse, R123, R52 ;  /* 0x0000007b49347223 */ /* 0x040fe20000000034 */
[----:B------:R1:W-:Y:S01]  /*8850*/  STS.128 [R137+UR44+0xa200], R64 ;  /* 0x00a2004089007988 */ /* 0x0003e20008000c2c */
[C---:B------:R-:W-:Y:S01]  /*8860*/  FFMA R53, R73.reuse, R128, R53 ;  /* 0x0000008049357223 */ /* 0x040fe20000000035 */
[----:B------:R-:W-:Y:S01]  /*8870*/  F2FP.SATFINITE.E4M3.F32.PACK_AB_MERGE_C R37, R38, R37, RZ ;  /* 0x000000252625723e */ /* 0x000fe200048070ff */
[C---:B------:R-:W-:Y:S01]  /*8880*/  FFMA R54, R73.reuse, R125, R54 ;  /* 0x0000007d49367223 */ /* 0x040fe20000000036 */
[----:B------:R-:W-:Y:S01]  /*8890*/  FMUL R58, R70, R63 ;  /* 0x0000003f463a7220 */ /* 0x000fe20000400000 */
[C---:B------:R-:W-:Y:S01]  /*88a0*/  FFMA R55, R73.reuse, R130, R55 ;  /* 0x0000008249377223 */ /* 0x040fe20000000037 */
[C---:B------:R-:W-:Y:S01]  /*88b0*/  FFMA R56, R73.reuse, R127, R56 ;  /* 0x0000007f49387223 */ /* 0x040fe20000000038 */
[C---:B------:R-:W-:Y:S01]  /*88c0*/  FFMA R57, R73.reuse, R132, R57 ;  /* 0x0000008449397223 */ /* 0x040fe20000000039 */
[----:B------:R1:W-:Y:S01]  /*88d0*/  STS.128 [R176+0xa010], R16 ;  /* 0x00a01010b0007388 */ /* 0x0003e20000000c00 */
[----:B------:R-:W-:Y:S01]  /*88e0*/  F2FP.SATFINITE.E4M3.F32.PACK_AB_MERGE_C R33, R36, R35, R37 ;  /* 0x000000232421723e */ /* 0x000fe20004807025 */
[C---:B------:R-:W-:Y:S01]  /*88f0*/  FFMA R58, R73.reuse, R129, R58 ;  /* 0x00000081493a7223 */ /* 0x040fe2000000003a */
[----:B------:R-:W-:Y:S01]  /*8900*/  F2FP.SATFINITE.E4M3.F32.PACK_AB_MERGE_C R34, R42, R41, RZ ;  /* 0x000000292a22723e */ /* 0x000fe200048070ff */
[C---:B------:R-:W-:Y:S01]  /*8910*/  FFMA R59, R73.reuse, R72, R59 ;  /* 0x00000048493b7223 */ /* 0x040fe2000000003b */
[----:B------:R-:W-:Y:S01]  /*8920*/  F2FP.SATFINITE.E4M3.F32.PACK_AB_MERGE_C R35, R46, R45, RZ ;  /* 0x0000002d2e23723e */ /* 0x000fe200048070ff */
        /* <DEDUP_REMOVED lines=25> */
[----:B------:R-:W-:Y:S02]  /*8ac0*/  UIADD3 UR4, UP0, UPT, UR62, 0x680, URZ ;  /* 0x000006803e047890 */ /* 0x000fe4000ff1e0ff */
[----:B------:R-:W-:Y:S02]  /*8ad0*/  UIADD3 UR9, UPT, UPT, UR49, 0x40, URZ ;  /* 0x0000004031097890 */ /* 0x000fe4000fffe0ff */
[----:B------:R-:W-:Y:S02]  /*8ae0*/  UIADD3 UR8, UPT, UPT, UR44, 0xa200, URZ ;  /* 0x0000a2002c087890 */ /* 0x000fe4000fffe0ff */
[----:B------:R-:W-:Y:S01]  /*8af0*/  UIADD3.X UR5, UPT, UPT, URZ, UR63, URZ, UP0, !UPT ;  /* 0x0000003fff057290 */ /* 0x000fe200087fe4ff */
[----:B------:R-:W-:Y:S01]  /*8b00*/  UMOV UR10, UR50 ;  /* 0x00000032000a7c82 */ /* 0x000fe20008000000 */
[----:B------:R-:W-:Y:S07]  /*8b10*/  UMOV UR11, UR36 ;  /* 0x00000024000b7c82 */ /* 0x000fee0008000000 */
[----:B------:R2:W-:Y:S01]  /*8b20*/  UTMASTG.3D [UR8], [UR4] ;  /* 0x00000008040073b5 */ /* 0x0005e20008010000 */
[----:B------:R0:W-:Y:S01]  /*8b30*/  UTMACMDFLUSH ;  /* 0x00000000000079b7 */ /* 0x0001e20000000000 */
[----:B--2---:R-:W-:Y:S04]  /*8b40*/  DEPBAR.LE SB0, 0x1 ;  /* 0x000080400000791a */ /* 0x004fe80000000000 */
.L_x_117:
[----:B------:R-:W-:Y:S05]  /*8b50*/  BSYNC.RECONVERGENT B0 ;  /* 0x0000000000007941 */ /* 0x000fea0003800200 */
.L_x_116:
        /* <DEDUP_REMOVED lines=17> */
.L_x_121:
[----:B------:R-:W-:Y:S05]  /*8c70*/  BSYNC B0 ;  /* 0x0000000000007941 */ /* 0x000fea0003800000 */
.L_x_120:
        /* <DEDUP_REMOVED lines=15> */
[----:B------:R-:W-:Y:S02]  /*8d70*/  SEL R0, RZ, 0x1, P0 ;  /* 0x00000001ff007807 */ /* 0x000fe40000000000 */
[----:B------:R-:W-:Y:S02]  /*8d80*/  SEL R166, R166, RZ, P0 ;  /* 0x000000ffa6a67207 */ /* 0x000fe40000000000 */
[----:B------:R-:W-:Y:S01]  /*8d90*/  LOP3.LUT R165, R165, R0, RZ, 0x3c, !PT ;  /* 0x00000000a5a57212 */ /* 0x000fe200078e3cff */
[----:B-----5:R2:W-:Y:S06]  /*8da0*/  SYNCS.ARRIVE.TRANS64.RED.A1T0 RZ, [R2+URZ], RZ ;  /* 0x000000ff02ff79a7 */ /* 0x0205ec00081004ff */
.L_x_119:
[----:B------:R-:W-:Y:S05]  /*8db0*/  BSYNC B1 ;  /* 0x0000000000017941 */ /* 0x000fea0003800000 */
.L_x_118:
[----:B------:R-:W-:Y:S01]  /*8dc0*/  VIADD R0, R71, 0x80 ;  /* 0x0000008047007836 */ /* 0x000fe20000000000 */
[----:B------:R-:W-:Y:S04]  /*8dd0*/  BSSY.RECONVERGENT B6, `(.L_x_123) ;  /* 0x0000015000067945 */ /* 0x000fe80003800200 */
[----:B------:R-:W-:Y:S04]  /*8de0*/  SHF.R.U32.HI R0, RZ, 0x15, R0 ;  /* 0x00000015ff007819 */ /* 0x000fe80000011600 */
[----:B------:R-:W-:Y:S11]  /*8df0*/  LOP3.LUT P0, RZ, R0, 0x3, R159, 0x48, !PT ;  /* 0x0000000300ff7812 */ /* 0x000ff6000780489f */
[----:B------:R-:W-:Y:S02]  /*8e00*/  @!UPT UIADD3 URZ, UPT, UPT, URZ, URZ, URZ ;  /* 0x000000fffffff290 */ /* 0x000fe4000fffe0ff */
[----:B------:R-:W-:Y:S05]  /*8e10*/  @!P0 BRA `(.L_x_124) ;  /* 0x0000000000408947 */ /* 0x000fea0003800000 */
[----:B------:R-:W5:Y:S01]  /*8e20*/  LDCU.64 UR8, c[0x4][0x78] ;  /* 0x01000f00ff0877ac */ /* 0x000f620008000a00 */
[----:B--2---:R-:W-:Y:S01]  /*8e30*/  MOV R3, 0x0 ;  /* 0x0000000000037802 */ /* 0x004fe20000000f00 */
[----:B------:R-:W-:Y:S02]  /*8e40*/  HFMA2 R12, -RZ, RZ, 0, 5.9604644775390625e-08 ;  /* 0x00000001ff0c7431 */ /* 0x000fe400000001ff */
[----:B------:R-:W-:Y:S02]  /*8e50*/  IMAD.MOV.U32 R8, RZ, RZ, 0x192 ;  /* 0x00000192ff087424 */ /* 0x000fe400078e00ff */
[----:B------:R-:W-:Y:S01]  /*8e60*/  IMAD.MOV.U32 R13, RZ, RZ, RZ ;  /* 0x000000ffff0d7224 */ /* 0x000fe200078e00ff */
[----:B------:R-:W2:Y:S01]  /*8e70*/  LDCU.64 UR6, c[0x4][0x80] ;  /* 0x01001000ff0677ac */ /* 0x000ea20008000a00 */
[----:B------:R-:W1:Y:S01]  /*8e80*/  LDC.64 R2, c[0x4][R3] ;  /* 0x0100000003027b82 */ /* 0x000e620000000a00 */
[----:B------:R-:W3:Y:S01]  /*8e90*/  LDCU.64 UR4, c[0x4][0x18] ;  /* 0x01000300ff0477ac */ /* 0x000ee20008000a00 */
[----:B-----5:R-:W-:Y:S01]  /*8ea0*/  MOV R5, UR9 ;  /* 0x0000000900057c02 */ /* 0x020fe20008000f00 */
[----:B------:R-:W-:Y:S01]  /*8eb0*/  IMAD.U32 R4, RZ, RZ, UR8 ;  /* 0x00000008ff047e24 */ /* 0x000fe2000f8e00ff */
[----:B--2---:R-:W-:Y:S01]  /*8ec0*/  MOV R7, UR7 ;  /* 0x0000000700077c02 */ /* 0x004fe20008000f00 */
[----:B------:R-:W-:Y:S01]  /*8ed0*/  IMAD.U32 R6, RZ, RZ, UR6 ;  /* 0x00000006ff067e24 */ /* 0x000fe2000f8e00ff */
[----:B---3--:R-:W-:Y:S01]  /*8ee0*/  MOV R11, UR5 ;  /* 0x00000005000b7c02 */ /* 0x008fe20008000f00 */
[----:B------:R-:W-:Y:S02]  /*8ef0*/  IMAD.U32 R10, RZ, RZ, UR4 ;  /* 0x00000004ff0a7e24 */ /* 0x000fe4000f8e00ff */
[----:B------:R-:W-:Y:S07]  /*8f00*/  LEPC R20, `(.L_x_124) ;  /* 0x000000001014794e */ /* 0x000fee0000000000 */
[----:B-1--4-:R-:W-:Y:S05]  /*8f10*/  CALL.ABS.NOINC R2 ;  /* 0x0000000002007343 */ /* 0x012fea0003c00000 */
.L_x_124:
[----:B------:R-:W-:Y:S05]  /*8f20*/  BSYNC.RECONVERGENT B6 ;  /* 0x0000000000067941 */ /* 0x000fea0003800200 */
.L_x_123:
[----:B--23--:R-:W-:Y:S01]  /*8f30*/  F2FP.F16.E4M3.UNPACK_B R4, R141 ;  /* 0x0000008dff04723e */ /* 0x00cfe200020006ff */
        /* <DEDUP_REMOVED lines=13> */
[----:B----4-:R-:W-:Y:S01]  /*9010*/  F2FP.F16.E4M3.UNPACK_B R117, R151.H1 ;  /* 0x00000097ff75723e */ /* 0x010fe200030006ff */
        /* <DEDUP_REMOVED lines=261> */
[----:B------:R-:W-:Y:S02]  /*a070*/  UIADD3 UR4, UPT, UPT, UR44, 0x8200, URZ ;  /* 0x000082002c047890 */ /* 0x000fe4000fffe0ff */
[----:B------:R-:W-:Y:S01]  /*a080*/  UIADD3 UR9, UPT, UPT, UR49, 0x80, URZ ;  /* 0x0000008031097890 */ /* 0x000fe2000fffe0ff */
[----:B------:R-:W-:Y:S01]  /*a090*/  UMOV UR10, UR50 ;  /* 0x00000032000a7c82 */ /* 0x000fe20008000000 */
[----:B------:R-:W-:Y:S02]  /*a0a0*/  UMOV UR11, UR36 ;  /* 0x00000024000b7c82 */ /* 0x000fe40008000000 */
        /* <DEDUP_REMOVED lines=8> */
.L_x_126:
[----:B------:R-:W-:Y:S05]  /*a130*/  BSYNC.RECONVERGENT B0 ;  /* 0x0000000000007941 */ /* 0x000fea0003800200 */
.L_x_125:
        /* <DEDUP_REMOVED lines=17> */
.L_x_130:
[----:B------:R-:W-:Y:S05]  /*a250*/  BSYNC B0 ;  /* 0x0000000000007941 */ /* 0x000fea0003800000 */
.L_x_129:
        /* <DEDUP_REMOVED lines=19> */
.L_x_128:
[----:B------:R-:W-:Y:S05]  /*a390*/  BSYNC B1 ;  /* 0x0000000000017941 */ /* 0x000fea0003800000 */
.L_x_127:
[----:B------:R-:W-:Y:S05]  /*a3a0*/  VIADD R0, R71, 0xc0 ;  /* 0x000000c047007836 */ /* 0x000fea0000000000 */
        /* <DEDUP_REMOVED lines=20> */
.L_x_132:
[----:B------:R-:W-:Y:S01]  /*a4f0*/  ISETP.NE.AND P0, PT, R174, RZ, PT ;  /* 0x000000ffae00720c */ /* 0x000fe20003f05270 */
[----:B------:R-:W-:Y:S05]  /*a500*/  WARPSYNC.ALL ;  /* 0x0000000000007948 */ /* 0x000fea0003800000 */
[----:B------:R-:W-:Y:S01]  /*a510*/  R2UR UR4, R71 ;  /* 0x00000000470472ca */ /* 0x000fe200000e0000 */
[----:B------:R-:W5:Y:S01]  /*a520*/  S2UR UR6, SR_CgaCtaId ;  /* 0x00000000000679c3 */ /* 0x000f620000008800 */
[----:B---3--:R-:W-:Y:S01]  /*a530*/  F2FP.F16.E4M3.UNPACK_B R11, R141 ;  /* 0x0000008dff0b723e */ /* 0x008fe200020006ff */
[----:B------:R-:W-:Y:S01]  /*a540*/  BSSY.RECONVERGENT B0, `(.L_x_133) ;  /* 0x000011c000007945 */ /* 0x000fe20003800200 */
[----:B------:R-:W-:Y:S02]  /*a550*/  F2FP.F16.E4M3.UNPACK_B R10, R142 ;  /* 0x0000008eff0a723e */ /* 0x000fe400020006ff */
[----:B------:R-:W-:Y:S01]  /*a560*/  F2FP.F16.E4M3.UNPACK_B R9, R143 ;  /* 0x0000008fff09723e */ /* 0x000fe200020006ff */
[--C-:B------:R-:W-:Y:S01]  /*a570*/  HADD2.F32 R74, -RZ, R11.reuse.H0_H0 ;  /* 0x2000000bff4a7230 */ /* 0x100fe20000004100 */
[----:B----4-:R-:W-:Y:S01]  /*a580*/  F2FP.F16.E4M3.UNPACK_B R8, R144 ;  /* 0x00000090ff08723e */ /* 0x010fe200020006ff */
[----:B------:R-:W-:Y:S01]  /*a590*/  HADD2.F32 R76, -RZ, R11.H1_H1 ;  /* 0x3000000bff4c7230 */ /* 0x000fe20000004100 */
[----:B------:R-:W-:Y:S01]  /*a5a0*/  F2FP.F16.E4M3.UNPACK_B R7, R145 ;  /* 0x00000091ff07723e */ /* 0x000fe200020006ff */
[--C-:B------:R-:W-:Y:S01]  /*a5b0*/  HADD2.F32 R77, -RZ, R10.reuse.H0_H0 ;  /* 0x2000000aff4d7230 */ /* 0x100fe20000004100 */
[----:B------:R-:W-:Y:S01]  /*a5c0*/  F2FP.F16.E4M3.UNPACK_B R6, R146 ;  /* 0x00000092ff06723e */ /* 0x000fe200020006ff */
[----:B------:R-:W-:Y:S01]  /*a5d0*/  HADD2.F32 R80, -RZ, R10.H1_H1 ;  /* 0x3000000aff507230 */ /* 0x000fe20000004100 */
[----:B------:R-:W-:Y:S01]  /*a5e0*/  F2FP.F16.E4M3.UNPACK_B R5, R147 ;  /* 0x00000093ff05723e */ /* 0x000fe200020006ff */
[--C-:B------:R-:W-:Y:S01]  /*a5f0*/  HADD2.F32 R81, -RZ, R9.reuse.H0_H0 ;  /* 0x20000009ff517230 */ /* 0x100fe20000004100 */
[----:B-1----:R-:W-:Y:S01]  /*a600*/  F2FP.F16.E4M3.UNPACK_B R4, R148 ;  /* 0x00000094ff04723e */ /* 0x002fe200020006ff */
[----:B------:R-:W-:Y:S01]  /*a610*/  HADD2.F32 R84, -RZ, R9.H1_H1 ;  /* 0x30000009ff547230 */ /* 0x000fe20000004100 */
[-C--:B--2---:R-:W-:Y:S01]  /*a620*/  F2FP.F16.E4M3.UNPACK_B R2, R140.reuse ;  /* 0x0000008cff02723e */ /* 0x084fe200020006ff */
[--C-:B------:R-:W-:Y:S01]  /*a630*/  HADD2.F32 R85, -RZ, R8.reuse.H0_H0 ;  /* 0x20000008ff557230 */ /* 0x100fe20000004100 */
[----:B------:R-:W-:Y:S01]  /*a640*/  F2FP.F16.E4M3.UNPACK_B R140, R140.H1 ;  /* 0x0000008cff8c723e */ /* 0x000fe200030006ff */
[----:B------:R-:W-:Y:S01]  /*a650*/  HADD2.F32 R87, -RZ, R8.H1_H1 ;  /* 0x30000008ff577230 */ /* 0x000fe20000004100 */
[----:B------:R-:W-:Y:S01]  /*a660*/  F2FP.F16.E4M3.UNPACK_B R141, R141.H1 ;  /* 0x0000008dff8d723e */ /* 0x000fe200030006ff */
[--C-:B------:R-:W-:Y:S01]  /*a670*/  HADD2.F32 R90, -RZ, R7.reuse.H0_H0 ;  /* 0x20000007ff5a7230 */ /* 0x100fe20000004100 */
[----:B------:R-:W-:Y:S01]  /*a680*/  F2FP.F16.E4M3.UNPACK_B R142, R142.H1 ;  /* 0x0000008eff8e723e */ /* 0x000fe200030006ff */
[----:B------:R-:W-:Y:S01]  /*a690*/  HADD2.F32 R91, -RZ, R7.H1_H1 ;  /* 0x30000007ff5b7230 */ /* 0x000fe20000004100 */
[----:B------:R-:W-:Y:S01]  /*a6a0*/  F2FP.F16.E4M3.UNPACK_B R143, R143.H1 ;  /* 0x0000008fff8f723e */ /* 0x000fe200030006ff */
[--C-:B------:R-:W-:Y:S01]  /*a6b0*/  HADD2.F32 R94, -RZ, R6.reuse.H0_H0 ;  /* 0x20000006ff5e7230 */ /* 0x100fe20000004100 */
[----:B------:R-:W-:Y:S01]  /*a6c0*/  R2UR UR5, R177 ;  /* 0x00000000b10572ca */ /* 0x000fe200000e0000 */
[----:B------:R-:W-:Y:S01]  /*a6d0*/  HADD2.F32 R95, -RZ, R6.H1_H1 ;  /* 0x30000006ff5f7230 */ /* 0x000fe20000004100 */
[----:B------:R-:W-:Y:S01]  /*a6e0*/  F2FP.F16.E4M3.UNPACK_B R107, R149 ;  /* 0x00000095ff6b723e */ /* 0x000fe200020006ff */
[--C-:B------:R-:W-:Y:S01]  /*a6f0*/  HADD2.F32 R98, -RZ, R5.reuse.H0_H0 ;  /* 0x20000005ff627230 */ /* 0x100fe20000004100 */
[----:B------:R-:W-:Y:S01]  /*a700*/  F2FP.F16.E4M3.UNPACK_B R111, R150 ;  /* 0x00000096ff6f723e */ /* 0x000fe200020006ff */
[----:B------:R-:W-:Y:S01]  /*a710*/  HADD2.F32 R99, -RZ, R5.H1_H1 ;  /* 0x30000005ff637230 */ /* 0x000fe20000004100 */
[----:B------:R-:W-:Y:S01]  /*a720*/  F2FP.F16.E4M3.UNPACK_B R115, R151 ;  /* 0x00000097ff73723e */ /* 0x000fe200020006ff */
[--C-:B------:R-:W-:Y:S01]  /*a730*/  HADD2.F32 R102, -RZ, R4.reuse.H0_H0 ;  /* 0x20000004ff667230 */ /* 0x100fe20000004100 */
[----:B------:R-:W-:Y:S01]  /*a740*/  F2FP.F16.E4M3.UNPACK_B R119, R152 ;  /* 0x00000098ff77723e */ /* 0x000fe200020006ff */
[----:B------:R-:W-:Y:S01]  /*a750*/  HADD2.F32 R103, -RZ, R4.H1_H1 ;  /* 0x30000004ff677230 */ /* 0x000fe20000004100 */
[----:B------:R-:W-:Y:S01]  /*a760*/  F2FP.F16.E4M3.UNPACK_B R123, R153 ;  /* 0x00000099ff7b723e */ /* 0x000fe200020006ff */
[----:B------:R-:W1:Y:S01]  /*a770*/  LDTM.x64 R4, tmem[UR4+0xc0] ;  /* 0x0000c004000479ee */ /* 0x000e620008340000 */
[--C-:B------:R-:W-:Y:S01]  /*a780*/  HADD2.F32 R0, -RZ, R2.reuse.H0_H0 ;  /* 0x20000002ff007230 */ /* 0x100fe20000004100 */
[----:B------:R-:W-:Y:S01]  /*a790*/  NOP ;  /* 0x0000000000007918 */ /* 0x000fe20000000000 */
[----:B------:R-:W-:Y:S01]  /*a7a0*/  UIADD3 UR4, UPT, UPT, UR5, 0xf0, URZ ;  /* 0x000000f005047890 */ /* 0x000fe2000fffe0ff */
[----:B------:R-:W-:Y:S01]  /*a7b0*/  HADD2.F32 R2, -RZ, R2.H1_H1 ;  /* 0x30000002ff027230 */ /* 0x000fe20000004100 */
[----:B------:R-:W-:Y:S01]  /*a7c0*/  F2FP.F16.E4M3.UNPACK_B R127, R154 ;  /* 0x0000009aff7f723e */ /* 0x000fe200020006ff */
[----:B------:R-:W-:Y:S01]  /*a7d0*/  HADD2.F32 R78, -RZ, R141.H1_H1 ;  /* 0x3000008dff4e7230 */ /* 0x000fe20000004100 */
[----:B------:R-:W-:Y:S01]  /*a7e0*/  F2FP.F16.E4M3.UNPACK_B R130, R155 ;  /* 0x0000009bff82723e */ /* 0x000fe200020006ff */
        /* <DEDUP_REMOVED lines=16> */
[----:B-----5:R-:W-:Y:S01]  /*a8f0*/  UPRMT UR4, UR6, 0x654, UR4 ;  /* 0x0000065406047896 */ /* 0x020fe20008000004 */
[C---:B-1----:R-:W-:Y:S01]  /*a900*/  FMUL R4, R70.reuse, R4 ;  /* 0x0000000446047220 */ /* 0x042fe20000400000 */
[C---:B------:R-:W-:Y:S01]  /*a910*/  FMUL R5, R70.reuse, R5 ;  /* 0x0000000546057220 */ /* 0x040fe20000400000 */
[--C-:B------:R-:W-:Y:S02]  /*a920*/  HADD2.F32 R3, -RZ, R140.reuse.H0_H0 ;  /* 0x2000008cff037230 */ /* 0x100fe40000004100 */
[C---:B------:R-:W-:Y:S01]  /*a930*/  FMUL R8, R70.reuse, R8 ;  /* 0x0000000846087220 */ /* 0x040fe20000400000 */
[C---:B------:R-:W-:Y:S01]  /*a940*/  FFMA R4, R73.reuse, R0, R4 ;  /* 0x0000000049047223 */ /* 0x040fe20000000004 */
[C---:B------:R-:W-:Y:S01]  /*a950*/  FFMA R5, R73.reuse, R2, R5 ;  /* 0x0000000249057223 */ /* 0x040fe20000000005 */
[C---:B------:R-:W-:Y:S01]  /*a960*/  FMUL R9, R70.reuse, R9 ;  /* 0x0000000946097220 */ /* 0x040fe20000400000 */
[C---:B------:R-:W-:Y:S01]  /*a970*/  FMUL R12, R70.reuse, R12 ;  /* 0x0000000c460c7220 */ /* 0x040fe20000400000 */
[----:B------:R-:W-:Y:S01]  /*a980*/  SYNCS.ARRIVE.TRANS64.RED.A1T0 RZ, [UR4], RZ ;  /* 0x000000ffffff79a7 */ /* 0x000fe20008100404 */
[C---:B------:R-:W-:Y:S01]  /*a990*/  FMUL R13, R70.reuse, R13 ;  /* 0x0000000d460d7220 */ /* 0x040fe20000400000 */
[C---:B------:R-:W-:Y:S01]  /*a9a0*/  FMUL R16, R70.reuse, R16 ;  /* 0x0000001046107220 */ /* 0x040fe20000400000 */
[C---:B------:R-:W-:Y:S01]  /*a9b0*/  FMUL R17, R70.reuse, R17 ;  /* 0x0000001146117220 */ /* 0x040fe20000400000 */
[C---:B------:R-:W-:Y:S01]  /*a9c0*/  FMUL R0, R70.reuse, R20 ;  /* 0x0000001446007220 */ /* 0x040fe20000400000 */
[C---:B------:R-:W-:Y:S01]  /*a9d0*/  FMUL R2, R70.reuse, R21 ;  /* 0x0000001546027220 */ /* 0x040fe20000400000 */
[C---:B------:R-:W-:Y:S01]  /*a9e0*/  FMUL R21, R70.reuse, R28 ;  /* 0x0000001c46157220 */ /* 0x040fe20000400000 */
[----:B------:R-:W-:Y:S02]  /*a9f0*/  HADD2.F32 R122, -RZ, R123.H0_H0 ;  /* 0x2000007bff7a7230 */ /* 0x000fe40000004100 */
[C---:B------:R-:W-:Y:S01]  /*aa00*/  FMUL R6, R70.reuse, R6 ;  /* 0x0000000646067220 */ /* 0x040fe20000400000 */
[----:B------:R-:W-:Y:S02]  /*aa10*/  HADD2.F32 R72, -RZ, R140.H1_H1 ;  /* 0x3000008cff487230 */ /* 0x000fe40000004100 */
[C---:B------:R-:W-:Y:S01]  /*aa20*/  FMUL R7, R70.reuse, R7 ;  /* 0x0000000746077220 */ /* 0x040fe20000400000 */
[----:B------:R-:W-:Y:S02]  /*aa30*/  HADD2.F32 R75, -RZ, R141.H0_H0 ;  /* 0x2000008dff4b7230 */ /* 0x000fe40000004100 */
[C---:B------:R-:W-:Y:S01]  /*aa40*/  FFMA R6, R73.reuse, R3, R6 ;  /* 0x0000000349067223 */ /* 0x040fe20000000006 */
[----:B------:R-:W-:Y:S02]  /*aa50*/  HADD2.F32 R123, -RZ, R123.H1_H1 ;  /* 0x3000007bff7b7230 */ /* 0x000fe40000004100 */
[C---:B------:R-:W-:Y:S01]  /*aa60*/  FFMA R7, R73.reuse, R72, R7 ;  /* 0x0000004849077223 */ /* 0x040fe20000000007 */
[C---:B------:R-:W-:Y:S01]  /*aa70*/  FFMA R8, R73.reuse, R74, R8 ;  /* 0x0000004a49087223 */ /* 0x040fe20000000008 */
[----:B------:R-:W-:Y:S01]  /*aa80*/  FFMA R9, R73, R76, R9 ;  /* 0x0000004c49097223 */ /* 0x000fe20000000009 */
[--C-:B------:R-:W-:Y:S02]  /*aa90*/  HADD2.F32 R126, -RZ, R127.reuse.H0_H0 ;  /* 0x2000007fff7e7230 */ /* 0x100fe40000004100 */
[C---:B------:R-:W-:Y:S01]  /*aaa0*/  FMUL R10, R70.reuse, R10 ;  /* 0x0000000a460a7220 */ /* 0x040fe20000400000 */
[----:B------:R-:W-:Y:S01]  /*aab0*/  F2FP.SATFINITE.E4M3.F32.PACK_AB_MERGE_C R76, R7, R6, RZ ;  /* 0x00000006074c723e */ /* 0x000fe200048070ff */
[C---:B------:R-:W-:Y:S01]  /*aac0*/  FMUL R7, R70.reuse, R24 ;  /* 0x0000001846077220 */ /* 0x040fe20000400000 */
[----:B------:R-:W-:Y:S02]  /*aad0*/  HADD2.F32 R127, -RZ, R127.H1_H1 ;  /* 0x3000007fff7f7230 */ /* 0x000fe40000004100 */
[C---:B------:R-:W-:Y:S01]  /*aae0*/  FFMA R10, R73.reuse, R75, R10 ;  /* 0x0000004b490a7223 */ /* 0x040fe2000000000a */
[----:B------:R-:W-:Y:S02]  /*aaf0*/  HADD2.F32 R72, -RZ, R130.H0_H0 ;  /* 0x20000082ff487230 */ /* 0x000fe40000004100 */
[C---:B------:R-:W-:Y:S01]  /*ab00*/  FMUL R11, R70.reuse, R11 ;  /* 0x0000000b460b7220 */ /* 0x040fe20000400000 */
[--C-:B------:R-:W-:Y:S02]  /*ab10*/  HADD2.F32 R79, -RZ, R142.reuse.H0_H0 ;  /* 0x2000008eff4f7230 */ /* 0x100fe40000004100 */
[C---:B------:R-:W-:Y:S01]  /*ab20*/  FMUL R14, R70.reuse, R14 ;  /* 0x0000000e460e7220 */ /* 0x040fe20000400000 */
[----:B------:R-:W-:Y:S02]  /*ab30*/  HADD2.F32 R82, -RZ, R142.H1_H1 ;  /* 0x3000008eff527230 */ /* 0x000fe40000004100 */
[C---:B------:R-:W-:Y:S01]  /*ab40*/  FFMA R11, R73.reuse, R78, R11 ;  /* 0x0000004e490b7223 */ /* 0x040fe2000000000b */
[C---:B------:R-:W-:Y:S01]  /*ab50*/  FFMA R12, R73.reuse, R77, R12 ;  /* 0x0000004d490c7223 */ /* 0x040fe2000000000c */
[C---:B------:R-:W-:Y:S01]  /*ab60*/  FFMA R13, R73.reuse, R80, R13 ;  /* 0x00000050490d7223 */ /* 0x040fe2000000000d */
[----:B------:R-:W-:Y:S01]  /*ab70*/  FFMA R14, R73, R79, R14 ;  /* 0x0000004f490e7223 */ /* 0x000fe2000000000e */
[----:B------:R-:W-:Y:S01]  /*ab80*/  HADD2.F32 R75, -RZ, R130.H1_H1 ;  /* 0x30000082ff4b7230 */ /* 0x000fe20000004100 */
[----:B------:R-:W-:Y:S01]  /*ab90*/  F2FP.SATFINITE.E4M3.F32.PACK_AB_MERGE_C R78, R11, R10, RZ ;  /* 0x0000000a0b4e723e */ /* 0x000fe200048070ff */
[C---:B------:R-:W-:Y:S01]  /*aba0*/  FMUL R10, R70.reuse, R25 ;  /* 0x00000019460a7220 */ /* 0x040fe20000400000 */
[C---:B------:R-:W-:Y:S01]  /*abb0*/  FMUL R25, R70.reuse, R32 ;  /* 0x0000002046197220 */ /* 0x040fe20000400000 */
        /* <DEDUP_REMOVED lines=8> */
[C---:B------:R-:W-:Y:S01]  /*ac40*/  FMUL R19, R70.reuse, R19 ;  /* 0x0000001346137220 */ /* 0x040fe20000400000 */
[--C-:B------:R-:W-:Y:S01]  /*ac50*/  HADD2.F32 R88, -RZ, R144.reuse.H0_H0 ;  /* 0x20000090ff587230 */ /* 0x100fe20000004100 */
[----:B------:R-:W-:Y:S01]  /*ac60*/  F2FP.SATFINITE.E4M3.F32.PACK_AB_MERGE_C R14, R15, R14, RZ ;  /* 0x0000000e0f0e723e */ /* 0x000fe200048070ff */
[----:B------:R-:W-:Y:S02]  /*ac70*/  HADD2.F32 R89, -RZ, R144.H1_H1 ;  /* 0x30000090ff597230 */ /* 0x000fe40000004100 */
[C---:B------:R-:W-:Y:S01]  /*ac80*/  FFMA R19, R73.reuse, R86, R19 ;  /* 0x0000005649137223 */ /* 0x040fe20000000013 */
[C---:B------:R-:W-:Y:S01]  /*ac90*/  FFMA R0, R73.reuse, R85, R0 ;  /* 0x0000005549007223 */ /* 0x040fe20000000000 */
[----:B------:R-:W-:Y:S01]  /*aca0*/  FFMA R2, R73, R87, R2 ;  /* 0x0000005749027223 */ /* 0x000fe20000000002 */
[C---:B------:R-:W-:Y:S01]  /*acb0*/  FMUL R3, R70.reuse, R22 ;  /* 0x0000001646037220 */ /* 0x040fe20000400000 */
[C---:B------:R-:W-:Y:S01]  /*acc0*/  FMUL R22, R70.reuse, R29 ;  /* 0x0000001d46167220 */ /* 0x040fe20000400000 */
[----:B------:R-:W-:Y:S01]  /*acd0*/  F2FP.SATFINITE.E4M3.F32.PACK_AB_MERGE_C R18, R19, R18, RZ ;  /* 0x000000121312723e */ /* 0x000fe200048070ff */
[C---:B------:R-:W-:Y:S01]  /*ace0*/  FMUL R29, R70.reuse, R36 ;  /* 0x00000024461d7220 */ /* 0x040fe20000400000 */
[C---:B------:R-:W-:Y:S01]  /*acf0*/  FFMA R3, R73.reuse, R88, R3 ;  /* 0x0000005849037223 */ /* 0x040fe20000000003 */
[C---:B------:R-:W-:Y:S01]  /*ad00*/  FMUL R6, R70.reuse, R23 ;  /* 0x0000001746067220 */ /* 0x040fe20000400000 */
[--C-:B------:R-:W-:Y:S02]  /*ad10*/  HADD2.F32 R92, -RZ, R145.reuse.H0_H0 ;  /* 0x20000091ff5c7230 */ /* 0x100fe40000004100 */
[C---:B------:R-:W-:Y:S01]  /*ad20*/  FMUL R11, R70.reuse, R26 ;  /* 0x0000001a460b7220 */ /* 0x040fe20000400000 */
[----:B------:R-:W-:Y:S02]  /*ad30*/  HADD2.F32 R93, -RZ, R145.H1_H1 ;  /* 0x30000091ff5d7230 */ /* 0x000fe40000004100 */
[C---:B------:R-:W-:Y:S01]  /*ad40*/  FFMA R6, R73.reuse, R89, R6 ;  /* 0x0000005949067223 */ /* 0x040fe20000000006 */
[C---:B------:R-:W-:Y:S01]  /*ad50*/  FFMA R7, R73.reuse, R90, R7 ;  /* 0x0000005a49077223 */ /* 0x040fe20000000007 */
[C---:B------:R-:W-:Y:S01]  /*ad60*/  FFMA R10, R73.reuse, R91, R10 ;  /* 0x0000005b490a7223 */ /* 0x040fe2000000000a */
[C---:B------:R-:W-:Y:S01]  /*ad70*/  FFMA R11, R73.reuse, R92, R11 ;  /* 0x0000005c490b7223 */ /* 0x040fe2000000000b */
[----:B------:R-:W-:Y:S01]  /*ad80*/  FMUL R26, R70, R33 ;  /* 0x00000021461a7220 */ /* 0x000fe20000400000 */
[----:B------:R-:W-:Y:S01]  /*ad90*/  F2FP.SATFINITE.E4M3.F32.PACK_AB_MERGE_C R3, R6, R3, RZ ;  /* 0x000000030603723e */ /* 0x000fe200048070ff */
        /* <DEDUP_REMOVED lines=9> */
[C---:B------:R-:W-:Y:S01]  /*ae30*/  FMUL R30, R70.reuse, R37 ;  /* 0x00000025461e7220 */ /* 0x040fe20000400000 */
[C---:B------:R-:W-:Y:S01]  /*ae40*/  FMUL R37, R70.reuse, R44 ;  /* 0x0000002c46257220 */ /* 0x040fe20000400000 */
[C---:B------:R-:W-:Y:S01]  /*ae50*/  FMUL R24, R70.reuse, R31 ;  /* 0x0000001f46187220 */ /* 0x040fe20000400000 */
[--C-:B------:R-:W-:Y:S02]  /*ae60*/  HADD2.F32 R100, -RZ, R147.reuse.H0_H0 ;  /* 0x20000093ff647230 */ /* 0x100fe40000004100 */
[----:B------:R-:W-:Y:S01]  /*ae70*/  FMUL R27, R70, R34 ;  /* 0x00000022461b7220 */ /* 0x000fe20000400000 */
[----:B------:R-:W-:Y:S02]  /*ae80*/  HADD2.F32 R101, -RZ, R147.H1_H1 ;  /* 0x30000093ff657230 */ /* 0x000fe40000004100 */
[C---:B------:R-:W-:Y:S01]  /*ae90*/  FFMA R24, R73.reuse, R97, R24 ;  /* 0x0000006149187223 */ /* 0x040fe20000000018 */
[C---:B------:R-:W-:Y:S01]  /*aea0*/  FFMA R25, R73.reuse, R98, R25 ;  /* 0x0000006249197223 */ /* 0x040fe20000000019 */
[C---:B------:R-:W-:Y:S01]  /*aeb0*/  FFMA R26, R73.reuse, R99, R26 ;  /* 0x00000063491a7223 */ /* 0x040fe2000000001a */
[----:B------:R-:W-:Y:S01]  /*aec0*/  F2FP.F16.E4M3.UNPACK_B R152, R152.H1 ;  /* 0x00000098ff98723e */ /* 0x000fe200030006ff */
[C---:B------:R-:W-:Y:S01]  /*aed0*/  FFMA R27, R73.reuse, R100, R27 ;  /* 0x00000064491b7223 */ /* 0x040fe2000000001b */
[----:B------:R-:W-:Y:S01]  /*aee0*/  F2FP.SATFINITE.E4M3.F32.PACK_AB_MERGE_C R6, R24, R23, RZ ;  /* 0x000000171806723e */ /* 0x000fe200048070ff */
[C---:B------:R-:W-:Y:S01]  /*aef0*/  FMUL R34, R70.reuse, R41 ;  /* 0x0000002946227220 */ /* 0x040fe20000400000 */
[C---:B------:R-:W-:Y:S01]  /*af00*/  FMUL R41, R70.reuse, R48 ;  /* 0x0000003046297220 */ /* 0x040fe20000400000 */
[----:B------:R-:W-:Y:S01]  /*af10*/  FMUL R28, R70, R35 ;  /* 0x00000023461c7220 */ /* 0x000fe20000400000 */
[----:B------:R-:W-:Y:S01]  /*af20*/  F2FP.F16.E4M3.UNPACK_B R153, R153.H1 ;  /* 0x00000099ff99723e */ /* 0x000fe200030006ff */
[--C-:B------:R-:W-:Y:S01]  /*af30*/  HADD2.F32 R104, -RZ, R148.reuse.H0_H0 ;  /* 0x20000094ff687230 */ /* 0x100fe20000004100 */
[----:B------:R-:W-:Y:S01]  /*af40*/  F2FP.SATFINITE.E4M3.F32.PACK_AB_MERGE_C R6, R22, R21, R6 ;  /* 0x000000151606723e */ /* 0x000fe20004807006 */
[C---:B------:R-:W-:Y:S01]  /*af50*/  FFMA R28, R73.reuse, R101, R28 ;  /* 0x00000065491c7223 */ /* 0x040fe2000000001c */
[C---:B------:R-:W-:Y:S01]  /*af60*/  FFMA R29, R73.reuse, R102, R29 ;  /* 0x00000066491d7223 */ /* 0x040fe2000000001d */
[C---:B------:R-:W-:Y:S01]  /*af70*/  FFMA R30, R73.reuse, R103, R30 ;  /* 0x00000067491e7223 */ /* 0x040fe2000000001e */
[----:B------:R-:W-:Y:S02]  /*af80*/  HADD2.F32 R105, -RZ, R148.H1_H1 ;  /* 0x30000094ff697230 */ /* 0x000fe40000004100 */
[C---:B------:R-:W-:Y:S01]  /*af90*/  FMUL R31, R70.reuse, R38 ;  /* 0x00000026461f7220 */ /* 0x040fe20000400000 */
[----:B------:R-:W-:Y:S01]  /*afa0*/  F2FP.F16.E4M3.UNPACK_B R154, R154.H1 ;  /* 0x0000009aff9a723e */ /* 0x000fe200030006ff */
[C---:B------:R-:W-:Y:S01]  /*afb0*/  FMUL R38, R70.reuse, R45 ;  /* 0x0000002d46267220 */ /* 0x040fe20000400000 */
[C---:B------:R-:W-:Y:S01]  /*afc0*/  FMUL R45, R70.reuse, R52 ;  /* 0x00000034462d7220 */ /* 0x040fe20000400000 */
[----:B------:R-:W-:Y:S01]  /*afd0*/  F2FP.F16.E4M3.UNPACK_B R155, R155.H1 ;  /* 0x0000009bff9b723e */ /* 0x000fe200030006ff */
[----:B------:R-:W-:Y:S01]  /*afe0*/  FFMA R31, R73, R104, R31 ;  /* 0x00000068491f7223 */ /* 0x000fe2000000001f */
[----:B------:R-:W-:Y:S01]  /*aff0*/  FMUL R52, R70, R59 ;  /* 0x0000003b46347220 */ /* 0x000fe20000400000 */
[----:B------:R-:W-:Y:S01]  /*b000*/  IADD3 R68, PT, PT, R68, 0x1, RZ ;  /* 0x0000000144447810 */ /* 0x000fe20007ffe0ff */
[C---:B------:R-:W-:Y:S01]  /*b010*/  FMUL R59, R70.reuse, R66 ;  /* 0x00000042463b7220 */ /* 0x040fe20000400000 */
[----:B------:R-:W-:Y:S01]  /*b020*/  F2FP.SATFINITE.E4M3.F32.PACK_AB_MERGE_C R66, R13, R12, R14 ;  /* 0x0000000c0d42723e */ /* 0x000fe2000480700e */
[C---:B------:R-:W-:Y:S01]  /*b030*/  FMUL R32, R70.reuse, R39 ;  /* 0x0000002746207220 */ /* 0x040fe20000400000 */
[--C-:B------:R-:W-:Y:S02]  /*b040*/  HADD2.F32 R108, -RZ, R149.reuse.H0_H0 ;  /* 0x20000095ff6c7230 */ /* 0x100fe40000004100 */
[C---:B------:R-:W-:Y:S01]  /*b050*/  FMUL R35, R70.reuse, R42 ;  /* 0x0000002a46237220 */ /* 0x040fe20000400000 */
[----:B------:R-:W-:Y:S02]  /*b060*/  HADD2.F32 R109, -RZ, R149.H1_H1 ;  /* 0x30000095ff6d7230 */ /* 0x000fe40000004100 */
[C---:B------:R-:W-:Y:S01]  /*b070*/  FFMA R32, R73.reuse, R105, R32 ;  /* 0x0000006949207223 */ /* 0x040fe20000000020 */
[----:B------:R-:W-:Y:S01]  /*b080*/  FMUL R36, R70, R43 ;  /* 0x0000002b46247220 */ /* 0x000fe20000400000 */
[C---:B------:R-:W-:Y:S01]  /*b090*/  FFMA R33, R73.reuse, R106, R33 ;  /* 0x0000006a49217223 */ /* 0x040fe20000000021 */
[C---:B------:R-:W-:Y:S01]  /*b0a0*/  FFMA R34, R73.reuse, R107, R34 ;  /* 0x0000006b49227223 */ /* 0x040fe20000000022 */
[--C-:B------:R-:W-:Y:S01]  /*b0b0*/  HADD2.F32 R112, -RZ, R150.reuse.H0_H0 ;  /* 0x20000096ff707230 */ /* 0x100fe20000004100 */
[----:B------:R-:W-:Y:S01]  /*b0c0*/  F2FP.SATFINITE.E4M3.F32.PACK_AB_MERGE_C R32, R32, R31, RZ ;  /* 0x0000001f2020723e */ /* 0x000fe200048070ff */
[C---:B------:R-:W-:Y:S01]  /*b0d0*/  FFMA R35, R73.reuse, R108, R35 ;  /* 0x0000006c49237223 */ /* 0x040fe20000000023 */
[----:B------:R-:W-:Y:S02]  /*b0e0*/  HADD2.F32 R113, -RZ, R150.H1_H1 ;  /* 0x30000096ff717230 */ /* 0x000fe40000004100 */
[----:B------:R-:W-:Y:S01]  /*b0f0*/  FMUL R39, R70, R46 ;  /* 0x0000002e46277220 */ /* 0x000fe20000400000 */
[----:B------:R-:W-:Y:S01]  /*b100*/  F2FP.SATFINITE.E4M3.F32.PACK_AB_MERGE_C R32, R30, R29, R32 ;  /* 0x0000001d1e20723e */ /* 0x000fe20004807020 */
[C---:B------:R-:W-:Y:S01]  /*b110*/  FFMA R36, R73.reuse, R109, R36 ;  /* 0x0000006d49247223 */ /* 0x040fe20000000024 */
[C---:B------:R-:W-:Y:S01]  /*b120*/  FMUL R40, R70.reuse, R47 ;  /* 0x0000002f46287220 */ /* 0x040fe20000400000 */
[C---:B------:R-:W-:Y:S01]  /*b130*/  FFMA R37, R73.reuse, R110, R37 ;  /* 0x0000006e49257223 */ /* 0x040fe20000000025 */
[C---:B------:R-:W-:Y:S01]  /*b140*/  FFMA R38, R73.reuse, R111, R38 ;  /* 0x0000006f49267223 */ /* 0x040fe20000000026 */
[C---:B------:R-:W-:Y:S01]  /*b150*/  FMUL R42, R70.reuse, R49 ;  /* 0x00000031462a7220 */ /* 0x040fe20000400000 */
        /* <DEDUP_REMOVED lines=8> */
[C---:B------:R-:W-:Y:S01]  /*b1e0*/  FMUL R57, R70.reuse, R64 ;  /* 0x0000004046397220 */ /* 0x040fe20000400000 */
[----:B------:R-:W-:Y:S01]  /*b1f0*/  FFMA R42, R73, R115, R42 ;  /* 0x00000073492a7223 */ /* 0x000fe2000000002a */
[C---:B------:R-:W-:Y:S01]  /*b200*/  FMUL R46, R70.reuse, R53 ;  /* 0x00000035462e7220 */ /* 0x040fe20000400000 */
[--C-:B------:R-:W-:Y:S01]  /*b210*/  HADD2.F32 R120, -RZ, R152.reuse.H0_H0 ;  /* 0x20000098ff787230 */ /* 0x100fe20000004100 */
[----:B------:R-:W-:Y:S01]  /*b220*/  F2FP.SATFINITE.E4M3.F32.PACK_AB_MERGE_C R64, R5, R4, R76 ;  /* 0x000000040540723e */ /* 0x000fe2000480704c */
[C---:B------:R-:W-:Y:S01]  /*b230*/  FMUL R51, R70.reuse, R58 ;  /* 0x0000003a46337220 */ /* 0x040fe20000400000 */
[C---:B------:R-:W-:Y:S01]  /*b240*/  FMUL R53, R70.reuse, R60 ;  /* 0x0000003c46357220 */ /* 0x040fe20000400000 */
[C---:B------:R-:W-:Y:S01]  /*b250*/  FFMA R43, R73.reuse, R116, R43 ;  /* 0x00000074492b7223 */ /* 0x040fe2000000002b */
[----:B------:R-:W-:Y:S02]  /*b260*/  HADD2.F32 R121, -RZ, R152.H1_H1 ;  /* 0x30000098ff797230 */ /* 0x000fe40000004100 */
[C---:B------:R-:W-:Y:S01]  /*b270*/  FMUL R47, R70.reuse, R54 ;  /* 0x00000036462f7220 */ /* 0x040fe20000400000 */
[C---:B------:R-:W-:Y:S01]  /*b280*/  FMUL R58, R70.reuse, R65 ;  /* 0x00000041463a7220 */ /* 0x040fe20000400000 */
[----:B------:R-:W-:Y:S01]  /*b290*/  FMUL R60, R70, R67 ;  /* 0x00000043463c7220 */ /* 0x000fe20000400000 */
[----:B------:R-:W-:Y:S01]  /*b2a0*/  F2FP.SATFINITE.E4M3.F32.PACK_AB_MERGE_C R5, R20, R11, RZ ;  /* 0x0000000b1405723e */ /* 0x000fe200048070ff */
[----:B------:R-:W-:Y:S01]  /*b2b0*/  FFMA R44, R73, R117, R44 ;  /* 0x00000075492c7223 */ /* 0x000fe2000000002c */
[C---:B------:R-:W-:Y:S01]  /*b2c0*/  FMUL R48, R70.reuse, R55 ;  /* 0x0000003746307220 */ /* 0x040fe20000400000 */
[----:B------:R-:W-:Y:S01]  /*b2d0*/  F2FP.SATFINITE.E4M3.F32.PACK_AB_MERGE_C R65, R9, R8, R78 ;  /* 0x000000080941723e */ /* 0x000fe2000480704e */
[----:B------:R-:W-:Y:S01]  /*b2e0*/  FFMA R45, R73, R118, R45 ;  /* 0x00000076492d7223 */ /* 0x000fe2000000002d */
[----:B------:R-:W-:Y:S01]  /*b2f0*/  F2FP.SATFINITE.E4M3.F32.PACK_AB_MERGE_C R67, R17, R16, R18 ;  /* 0x000000101143723e */ /* 0x000fe20004807012 */
[----:B------:R-:W-:Y:S01]  /*b300*/  FMUL R49, R70, R56 ;  /* 0x0000003846317220 */ /* 0x000fe20000400000 */
[C---:B------:R-:W-:Y:S01]  /*b310*/  FFMA R46, R73.reuse, R119, R46 ;  /* 0x00000077492e7223 */ /* 0x040fe2000000002e */
[--C-:B------:R-:W-:Y:S02]  /*b320*/  HADD2.F32 R124, -RZ, R153.reuse.H0_H0 ;  /* 0x20000099ff7c7230 */ /* 0x100fe40000004100 */
[C---:B------:R-:W-:Y:S01]  /*b330*/  FFMA R47, R73.reuse, R120, R47 ;  /* 0x00000078492f7223 */ /* 0x040fe2000000002f */
[----:B------:R1:W-:Y:S01]  /*b340*/  STS.128 [R137+UR44+0xa200], R64 ;  /* 0x00a2004089007988 */ /* 0x0003e20008000c2c */
[----:B------:R-:W-:Y:S01]  /*b350*/  HADD2.F32 R125, -RZ, R153.H1_H1 ;  /* 0x30000099ff7d7230 */ /* 0x000fe20000004100 */
[----:B------:R-:W-:Y:S01]  /*b360*/  F2FP.SATFINITE.E4M3.F32.PACK_AB_MERGE_C R5, R10, R7, R5 ;  /* 0x000000070a05723e */ /* 0x000fe20004807005 */
[C---:B------:R-:W-:Y:S01]  /*b370*/  FFMA R48, R73.reuse, R121, R48 ;  /* 0x0000007949307223 */ /* 0x040fe20000000030 */
[----:B------:R-:W-:Y:S01]  /*b380*/  F2FP.SATFINITE.E4M3.F32.PACK_AB_MERGE_C R7, R28, R27, RZ ;  /* 0x0000001b1c07723e */ /* 0x000fe200048070ff */
        /* <DEDUP_REMOVED lines=8> */
[----:B------:R-:W-:Y:S01]  /*b410*/  FMUL R56, R70, R63 ;  /* 0x0000003f46387220 */ /* 0x000fe20000400000 */
[----:B------:R-:W-:Y:S01]  /*b420*/  F2FP.SATFINITE.E4M3.F32.PACK_AB_MERGE_C R4, R2, R0, R3 ;  /* 0x000000000204723e */ /* 0x000fe20004807003 */
[C---:B------:R-:W-:Y:S01]  /*b430*/  FFMA R53, R73.reuse, R126, R53 ;  /* 0x0000007e49357223 */ /* 0x040fe20000000035 */
[----:B------:R-:W-:Y:S01]  /*b440*/  F2FP.SATFINITE.E4M3.F32.PACK_AB_MERGE_C R7, R26, R25, R7 ;  /* 0x000000191a07723e */ /* 0x000fe20004807007 */
[C---:B------:R-:W-:Y:S01]  /*b450*/  FFMA R54, R73.reuse, R127, R54 ;  /* 0x0000007f49367223 */ /* 0x040fe20000000036 */
[--C-:B------:R-:W-:Y:S02]  /*b460*/  HADD2.F32 R74, -RZ, R155.reuse.H0_H0 ;  /* 0x2000009bff4a7230 */ /* 0x100fe40000004100 */
[C---:B------:R-:W-:Y:S01]  /*b470*/  FFMA R55, R73.reuse, R128, R55 ;  /* 0x0000008049377223 */ /* 0x040fe20000000037 */
[----:B------:R-:W-:Y:S01]  /*b480*/  HADD2.F32 R131, -RZ, R155.H1_H1 ;  /* 0x3000009bff837230 */ /* 0x000fe20000004100 */
[----:B------:R1:W-:Y:S01]  /*b490*/  STS.128 [R176+0xa010], R4 ;  /* 0x00a01004b0007388 */ /* 0x0003e20000000c00 */
[----:B------:R-:W-:Y:S01]  /*b4a0*/  F2FP.SATFINITE.E4M3.F32.PACK_AB_MERGE_C R35, R36, R35, RZ ;  /* 0x000000232423723e */ /* 0x000fe200048070ff */
[C---:B------:R-:W-:Y:S01]  /*b4b0*/  FFMA R56, R73.reuse, R129, R56 ;  /* 0x0000008149387223 */ /* 0x040fe20000000038 */
[----:B------:R-:W-:Y:S01]  /*b4c0*/  F2FP.SATFINITE.E4M3.F32.PACK_AB_MERGE_C R39, R40, R39, RZ ;  /* 0x000000272827723e */ /* 0x000fe200048070ff */
[C---:B------:R-:W-:Y:S01]  /*b4d0*/  FFMA R57, R73.reuse, R72, R57 ;  /* 0x0000004849397223 */ /* 0x040fe20000000039 */
[----:B------:R-:W-:Y:S01]  /*b4e0*/  F2FP.SATFINITE.E4M3.F32.PACK_AB_MERGE_C R43, R44, R43, RZ ;  /* 0x0000002b2c2b723e */ /* 0x000fe200048070ff */
[C---:B------:R-:W-:Y:S01]  /*b4f0*/  FFMA R58, R73.reuse, R75, R58 ;  /* 0x0000004b493a7223 */ /* 0x040fe2000000003a */
[C---:B------:R-:W-:Y:S01]  /*b500*/  FFMA R59, R73.reuse, R74, R59 ;  /* 0x0000004a493b7223 */ /* 0x040fe2000000003b */
[----:B------:R-:W-:Y:S01]  /*b510*/  F2FP.SATFINITE.E4M3.F32.PACK_AB_MERGE_C R33, R34, R33, R35 ;  /* 0x000000212221723e */ /* 0x000fe20004807023 */
        /* <DEDUP_REMOVED lines=11> */
[----:B------:R-:W-:Y:S05]  /*b5d0*/  F2FP.SATFINITE.E4M3.F32.PACK_AB_MERGE_C R51, R58, R57, R59 ;  /* 0x000000393a33723e */ /* 0x000fea000480703b */
        /* <DEDUP_REMOVED lines=18> */
.L_x_134:
[----:B------:R-:W-:Y:S05]  /*b700*/  BSYNC.RECONVERGENT B0 ;  /* 0x0000000000007941 */ /* 0x000fea0003800200 */
.L_x_133:
[----:B------:R-:W-:Y:S01]  /*b710*/  R2UR UR4, R160 ;  /* 0x00000000a00472ca */ /* 0x000fe200000e0000 */
[----:B------:R-:W-:Y:S01]  /*b720*/  BAR.SYNC.DEFER_BLOCKING 0x1, 0x80 ;  /* 0x0042000000007b1d */ /* 0x000fe20000010000 */
[----:B------:R-:W-:Y:S01]  /*b730*/  ISETP.NE.AND P0, PT, R162, 0x2, PT ;  /* 0x00000002a200780c */ /* 0x000fe20003f05270 */
[----:B------:R-:W-:Y:S01]  /*b740*/  UISETP.NE.AND UP0, UPT, UR45, URZ, UPT ;  /* 0x000000ff2d00728c */ /* 0x000fe2000bf05270 */
[----:B------:R-:W-:Y:S01]  /*b750*/  ISETP.NE.AND P1, PT, R68, 0x2, PT ;  /* 0x000000024400780c */ /* 0x000fe20003f25270 */
[----:B------:R-:W-:Y:S01]  /*b760*/  UIADD3 UR20, UPT, UPT, UR37, UR59, URZ ;  /* 0x0000003b25147290 */ /* 0x000fe2000fffe0ff */
[----:B------:R-:W-:Y:S02]  /*b770*/  SEL R0, RZ, 0x1, P0 ;  /* 0x00000001ff007807 */ /* 0x000fe40000000000 */
[----:B------:R-:W-:Y:S02]  /*b780*/  SEL R3, RZ, 0x1, P1 ;  /* 0x00000001ff037807 */ /* 0x000fe40000800000 */
[----:B------:R-:W-:Y:S02]  /*b790*/  LOP3.LUT R167, R167, R0, RZ, 0x3c, !PT ;  /* 0x00000000a7a77212 */ /* 0x000fe400078e3cff */
[----:B------:R-:W-:Y:S01]  /*b7a0*/  LOP3.LUT R168, R168, R3, RZ, 0x3c, !PT ;  /* 0x00000003a8a87212 */ /* 0x000fe200078e3cff */
[----:B------:R-:W-:Y:S01]  /*b7b0*/  UIADD3 UR16, UPT, UPT, UR38, UR4, URZ ;  /* 0x0000000426107290 */ /* 0x000fe2000fffe0ff */
[----:B------:R-:W-:Y:S02]  /*b7c0*/  SEL R162, R162, RZ, P0 ;  /* 0x000000ffa2a27207 */ /* 0x000fe40000000000 */
[----:B------:R-:W-:Y:S01]  /*b7d0*/  SEL R68, R68, RZ, P1 ;  /* 0x000000ff44447207 */ /* 0x000fe20000800000 */
[----:B------:R-:W-:Y:S01]  /*b7e0*/  UMOV UR36, UR58 ;  /* 0x0000003a00247c82 */ /* 0x000fe20008000000 */
[----:B------:R-:W-:Y:S07]  /*b7f0*/  BRA.U UP0, `(.L_x_135) ;  /* 0xffffff9900747547 */ /* 0x000fee000b83ffff */
[----:B------:R-:W-:Y:S05]  /*b800*/  EXIT ;  /* 0x000000000000794d */ /* 0x000fea0003800000 */
.L_x_24:
[----:B--2---:R2:W3:Y:S02]  /*b810*/  SYNCS.PHASECHK.TRANS64.TRYWAIT P0, [R0+URZ+0x110], R3 ;  /* 0x00011003000075a7 */ /* 0x0044e400080011ff */
[----:B---3--:R-:W-:Y:S05]  /*b820*/  @!P0 NANOSLEEP.SYNCS 0x989680 ;  /* 0x009896800000895d */ /* 0x008fea0003900000 */
[----:B------:R-:W3:Y:S02]  /*b830*/  @!P0 SYNCS.PHASECHK.TRANS64 P0, [R0+URZ+0x110], R3 ;  /* 0x00011003000085a7 */ /* 0x000ee400080010ff */
[----:B---3--:R-:W-:Y:S05]  /*b840*/  @!P0 BRA `(.L_x_24) ;  /* 0xfffffffc00f08947 */ /* 0x008fea000383ffff */
[----:B------:R-:W-:Y:S05]  /*b850*/  BRA `(.L_x_136) ;  /* 0xffffff6000247947 */ /* 0x000fea000383ffff */
.L_x_27:
[----:B--2---:R-:W-:-:S07]  /*b860*/  MOV R0, UR33 ;  /* 0x0000002100007c02 */ /* 0x004fce0008000f00 */
.L_x_137:
[----:B--2---:R2:W3:Y:S02]  /*b870*/  SYNCS.PHASECHK.TRANS64.TRYWAIT P0, [R0+URZ+0x38], R3 ;  /* 0x00003803000075a7 */ /* 0x0044e400080011ff */
[----:B---3--:R-:W-:Y:S05]  /*b880*/  @!P0 NANOSLEEP.SYNCS 0x989680 ;  /* 0x009896800000895d */ /* 0x008fea0003900000 */
[----:B------:R-:W3:Y:S02]  /*b890*/  @!P0 SYNCS.PHASECHK.TRANS64 P0, [R0+URZ+0x38], R3 ;  /* 0x00003803000085a7 */ /* 0x000ee400080010ff */
[----:B---3--:R-:W-:Y:S05]  /*b8a0*/  @!P0 BRA `(.L_x_137) ;  /* 0xfffffffc00f08947 */ /* 0x008fea000383ffff */
[----:B------:R-:W-:Y:S05]  /*b8b0*/  BRA `(.L_x_26) ;  /* 0xffffff6000647947 */ /* 0x000fea000383ffff */
.L_x_34:
[----:B-1----:R-:W-:-:S07]  /*b8c0*/  MOV R0, UR17 ;  /* 0x0000001100007c02 */ /* 0x002fce0008000f00 */
.L_x_138:
[----:B-1----:R1:W2:Y:S02]  /*b8d0*/  SYNCS.PHASECHK.TRANS64.TRYWAIT P0, [R0+URZ+0x38], R3 ;  /* 0x00003803000075a7 */ /* 0x0022a400080011ff */
[----:B--2---:R-:W-:Y:S05]  /*b8e0*/  @!P0 NANOSLEEP.SYNCS 0x989680 ;  /* 0x009896800000895d */ /* 0x004fea0003900000 */
[----:B------:R-:W2:Y:S02]  /*b8f0*/  @!P0 SYNCS.PHASECHK.TRANS64 P0, [R0+URZ+0x38], R3 ;  /* 0x00003803000085a7 */ /* 0x000ea400080010ff */
[----:B--2---:R-:W-:Y:S05]  /*b900*/  @!P0 BRA `(.L_x_138) ;  /* 0xfffffffc00f08947 */ /* 0x004fea000383ffff */
[----:B------:R-:W-:Y:S05]  /*b910*/  BRA `(.L_x_33) ;  /* 0xffffff6400207947 */ /* 0x000fea000383ffff */
.L_x_39:
[----:B-1----:R1:W2:Y:S02]  /*b920*/  SYNCS.PHASECHK.TRANS64.TRYWAIT P0, [R3+URZ+0xc0], R0 ;  /* 0x0000c000030075a7 */ /* 0x0022a400080011ff */
[----:B--2---:R-:W-:Y:S05]  /*b930*/  @!P0 NANOSLEEP.SYNCS 0x989680 ;  /* 0x009896800000895d */ /* 0x004fea0003900000 */
[----:B------:R-:W2:Y:S02]  /*b940*/  @!P0 SYNCS.PHASECHK.TRANS64 P0, [R3+URZ+0xc0], R0 ;  /* 0x0000c000030085a7 */ /* 0x000ea400080010ff */
[----:B--2---:R-:W-:Y:S05]  /*b950*/  @!P0 BRA `(.L_x_39) ;  /* 0xfffffffc00f08947 */ /* 0x004fea000383ffff */
[----:B------:R-:W-:Y:S05]  /*b960*/  BRA `(.L_x_139) ;  /* 0xffffff6400c07947 */ /* 0x000fea000383ffff */
.L_x_43:
[----:B-1----:R-:W-:-:S07]  /*b970*/  MOV R0, UR4 ;  /* 0x0000000400007c02 */ /* 0x002fce0008000f00 */
.L_x_140:
[----:B-1----:R1:W2:Y:S02]  /*b980*/  SYNCS.PHASECHK.TRANS64.TRYWAIT P0, [R0+URZ], R3 ;  /* 0x00000003000075a7 */ /* 0x0022a400080011ff */
[----:B--2---:R-:W-:Y:S05]  /*b990*/  @!P0 NANOSLEEP.SYNCS 0x989680 ;  /* 0x009896800000895d */ /* 0x004fea0003900000 */
[----:B------:R-:W2:Y:S02]  /*b9a0*/  @!P0 SYNCS.PHASECHK.TRANS64 P0, [R0+URZ], R3 ;  /* 0x00000003000085a7 */ /* 0x000ea400080010ff */
[----:B--2---:R-:W-:Y:S05]  /*b9b0*/  @!P0 BRA `(.L_x_140) ;  /* 0xfffffffc00f08947 */ /* 0x004fea000383ffff */
[----:B------:R-:W-:Y:S05]  /*b9c0*/  BRA `(.L_x_141) ;  /* 0xffffff6c00687947 */ /* 0x000fea000383ffff */
.L_x_44:
[----:B------:R-:W-:-:S07]  /*b9d0*/  MOV R0, UR5 ;  /* 0x0000000500007c02 */ /* 0x000fce0008000f00 */
.L_x_142:
[----:B-1----:R1:W2:Y:S02]  /*b9e0*/  SYNCS.PHASECHK.TRANS64.TRYWAIT P0, [R0+URZ], R3 ;  /* 0x00000003000075a7 */ /* 0x0022a400080011ff */
[----:B--2---:R-:W-:Y:S05]  /*b9f0*/  @!P0 NANOSLEEP.SYNCS 0x989680 ;  /* 0x009896800000895d */ /* 0x004fea0003900000 */
[----:B------:R-:W2:Y:S02]  /*ba00*/  @!P0 SYNCS.PHASECHK.TRANS64 P0, [R0+URZ], R3 ;  /* 0x00000003000085a7 */ /* 0x000ea400080010ff */
[----:B--2---:R-:W-:Y:S05]  /*ba10*/  @!P0 BRA `(.L_x_142) ;  /* 0xfffffffc00f08947 */ /* 0x004fea000383ffff */
[----:B------:R-:W-:Y:S05]  /*ba20*/  BRA `(.L_x_143) ;  /* 0xffffff6c00747947 */ /* 0x000fea000383ffff */
.L_x_45:
[----:B------:R-:W-:-:S07]  /*ba30*/  MOV R0, UR5 ;  /* 0x0000000500007c02 */ /* 0x000fce0008000f00 */
.L_x_144:
[----:B-1----:R1:W2:Y:S02]  /*ba40*/  SYNCS.PHASECHK.TRANS64.TRYWAIT P0, [R0+URZ], R3 ;  /* 0x00000003000075a7 */ /* 0x0022a400080011ff */
[----:B--2---:R-:W-:Y:S05]  /*ba50*/  @!P0 NANOSLEEP.SYNCS 0x989680 ;  /* 0x009896800000895d */ /* 0x004fea0003900000 */
[----:B------:R-:W2:Y:S02]  /*ba60*/  @!P0 SYNCS.PHASECHK.TRANS64 P0, [R0+URZ], R3 ;  /* 0x00000003000085a7 */ /* 0x000ea400080010ff */
[----:B--2---:R-:W-:Y:S05]  /*ba70*/  @!P0 BRA `(.L_x_144) ;  /* 0xfffffffc00f08947 */ /* 0x004fea000383ffff */
[----:B------:R-:W-:Y:S05]  /*ba80*/  BRA `(.L_x_145) ;  /* 0xffffff6c00807947 */ /* 0x000fea000383ffff */
.L_x_46:
[----:B------:R-:W-:-:S07]  /*ba90*/  MOV R0, UR5 ;  /* 0x0000000500007c02 */ /* 0x000fce0008000f00 */
.L_x_146:
[----:B-1----:R1:W2:Y:S02]  /*baa0*/  SYNCS.PHASECHK.TRANS64.TRYWAIT P0, [R0+URZ], R3 ;  /* 0x00000003000075a7 */ /* 0x0022a400080011ff */
[----:B--2---:R-:W-:Y:S05]  /*bab0*/  @!P0 NANOSLEEP.SYNCS 0x989680 ;  /* 0x009896800000895d */ /* 0x004fea0003900000 */
[----:B------:R-:W2:Y:S02]  /*bac0*/  @!P0 SYNCS.PHASECHK.TRANS64 P0, [R0+URZ], R3 ;  /* 0x00000003000085a7 */ /* 0x000ea400080010ff */
[----:B--2---:R-:W-:Y:S05]  /*bad0*/  @!P0 BRA `(.L_x_146) ;  /* 0xfffffffc00f08947 */ /* 0x004fea000383ffff */
[----:B------:R-:W-:Y:S05]  /*bae0*/  BRA `(.L_x_147) ;  /* 0xffffff6c008c7947 */ /* 0x000fea000383ffff */
.L_x_47:
[----:B------:R-:W-:-:S07]  /*baf0*/  MOV R0, UR5 ;  /* 0x0000000500007c02 */ /* 0x000fce0008000f00 */
.L_x_148:
[----:B-1----:R1:W2:Y:S02]  /*bb00*/  SYNCS.PHASECHK.TRANS64.TRYWAIT P0, [R0+URZ], R3 ;  /* 0x00000003000075a7 */ /* 0x0022a400080011ff */
[----:B--2---:R-:W-:Y:S05]  /*bb10*/  @!P0 NANOSLEEP.SYNCS 0x989680 ;  /* 0x009896800000895d */ /* 0x004fea0003900000 */
[----:B------:R-:W2:Y:S02]  /*bb20*/  @!P0 SYNCS.PHASECHK.TRANS64 P0, [R0+URZ], R3 ;  /* 0x00000003000085a7 */ /* 0x000ea400080010ff */
[----:B--2---:R-:W-:Y:S05]  /*bb30*/  @!P0 BRA `(.L_x_148) ;  /* 0xfffffffc00f08947 */ /* 0x004fea000383ffff */
[----:B------:R-:W-:Y:S05]  /*bb40*/  BRA `(.L_x_149) ;  /* 0xffffff6c00987947 */ /* 0x000fea000383ffff */
.L_x_48:
[----:B------:R-:W-:-:S07]  /*bb50*/  MOV R0, UR5 ;  /* 0x0000000500007c02 */ /* 0x000fce0008000f00 */
.L_x_150:
[----:B-1----:R1:W2:Y:S02]  /*bb60*/  SYNCS.PHASECHK.TRANS64.TRYWAIT P0, [R0+URZ], R3 ;  /* 0x00000003000075a7 */ /* 0x0022a400080011ff */
[----:B--2---:R-:W-:Y:S05]  /*bb70*/  @!P0 NANOSLEEP.SYNCS 0x989680 ;  /* 0x009896800000895d */ /* 0x004fea0003900000 */
[----:B------:R-:W2:Y:S02]  /*bb80*/  @!P0 SYNCS.PHASECHK.TRANS64 P0, [R0+URZ], R3 ;  /* 0x00000003000085a7 */ /* 0x000ea400080010ff */
[----:B--2---:R-:W-:Y:S05]  /*bb90*/  @!P0 BRA `(.L_x_150) ;  /* 0xfffffffc00f08947 */ /* 0x004fea000383ffff */
[----:B------:R-:W-:Y:S05]  /*bba0*/  BRA `(.L_x_151) ;  /* 0xffffff6c00a47947 */ /* 0x000fea000383ffff */
.L_x_51:
[----:B-1----:R1:W2:Y:S02]  /*bbb0*/  SYNCS.PHASECHK.TRANS64.TRYWAIT P0, [R2+URZ+0x100], R5 ;  /* 0x00010005020075a7 */ /* 0x0022a400080011ff */
[----:B--2---:R-:W-:Y:S05]  /*bbc0*/  @!P0 NANOSLEEP.SYNCS 0x989680 ;  /* 0x009896800000895d */ /* 0x004fea0003900000 */
[----:B------:R-:W2:Y:S02]  /*bbd0*/  @!P0 SYNCS.PHASECHK.TRANS64 P0, [R2+URZ+0x100], R5 ;  /* 0x00010005020085a7 */ /* 0x000ea400080010ff */
[----:B--2---:R-:W-:Y:S05]  /*bbe0*/  @!P0 BRA `(.L_x_51) ;  /* 0xfffffffc00f08947 */ /* 0x004fea000383ffff */
[----:B------:R-:W-:Y:S05]  /*bbf0*/  BRA `(.L_x_152) ;  /* 0xffffff7000087947 */ /* 0x000fea000383ffff */
.L_x_52:
[----:B------:R-:W-:-:S07]  /*bc00*/  MOV R2, UR4 ;  /* 0x0000000400027c02 */ /* 0x000fce0008000f00 */
.L_x_153:
[----:B-1----:R1:W2:Y:S02]  /*bc10*/  SYNCS.PHASECHK.TRANS64.TRYWAIT P0, [R2+URZ+0xd0], R5 ;  /* 0x0000d005020075a7 */ /* 0x0022a400080011ff */
[----:B--2---:R-:W-:Y:S05]  /*bc20*/  @!P0 NANOSLEEP.SYNCS 0x989680 ;  /* 0x009896800000895d */ /* 0x004fea0003900000 */
[----:B------:R-:W2:Y:S02]  /*bc30*/  @!P0 SYNCS.PHASECHK.TRANS64 P0, [R2+URZ+0xd0], R5 ;  /* 0x0000d005020085a7 */ /* 0x000ea400080010ff */
[----:B--2---:R-:W-:Y:S05]  /*bc40*/  @!P0 BRA `(.L_x_153) ;  /* 0xfffffffc00f08947 */ /* 0x004fea000383ffff */
[----:B------:R-:W-:Y:S05]  /*bc50*/  BRA `(.L_x_154) ;  /* 0xffffff7000187947 */ /* 0x000fea000383ffff */
.L_x_53:
[----:B-1----:R1:W2:Y:S02]  /*bc60*/  SYNCS.PHASECHK.TRANS64.TRYWAIT P1, [R2+URZ+0xc0], R5 ;  /* 0x0000c005020075a7 */ /* 0x0022a400080211ff */
[----:B--2---:R-:W-:Y:S05]  /*bc70*/  @!P1 NANOSLEEP.SYNCS 0x989680 ;  /* 0x009896800000995d */ /* 0x004fea0003900000 */
[----:B------:R-:W2:Y:S02]  /*bc80*/  @!P1 SYNCS.PHASECHK.TRANS64 P1, [R2+URZ+0xc0], R5 ;  /* 0x0000c005020095a7 */ /* 0x000ea400080210ff */
[----:B--2---:R-:W-:Y:S05]  /*bc90*/  @!P1 BRA `(.L_x_53) ;  /* 0xfffffffc00f09947 */ /* 0x004fea000383ffff */
[----:B------:R-:W-:Y:S05]  /*bca0*/  BRA `(.L_x_155) ;  /* 0xffffff7000487947 */ /* 0x000fea000383ffff */
.L_x_56:
[----:B------:R-:W-:-:S07]  /*bcb0*/  MOV R0, UR4 ;  /* 0x0000000400007c02 */ /* 0x000fce0008000f00 */
.L_x_156:
[----:B-1----:R1:W2:Y:S02]  /*bcc0*/  SYNCS.PHASECHK.TRANS64.TRYWAIT P0, [R0+URZ+0xd0], R3 ;  /* 0x0000d003000075a7 */ /* 0x0022a400080011ff */
[----:B--2---:R-:W-:Y:S05]  /*bcd0*/  @!P0 NANOSLEEP.SYNCS 0x989680 ;  /* 0x009896800000895d */ /* 0x004fea0003900000 */
[----:B------:R-:W2:Y:S02]  /*bce0*/  @!P0 SYNCS.PHASECHK.TRANS64 P0, [R0+URZ+0xd0], R3 ;  /* 0x0000d003000085a7 */ /* 0x000ea400080010ff */
[----:B--2---:R-:W-:Y:S05]  /*bcf0*/  @!P0 BRA `(.L_x_156) ;  /* 0xfffffffc00f08947 */ /* 0x004fea000383ffff */
[----:B------:R-:W-:Y:S05]  /*bd00*/  BRA `(.L_x_55) ;  /* 0xffffff70009c7947 */ /* 0x000fea000383ffff */
.L_x_63:
[----:B-1----:R1:W2:Y:S02]  /*bd10*/  SYNCS.PHASECHK.TRANS64.TRYWAIT P1, [R0+URZ+0xc0], R5 ;  /* 0x0000c005000075a7 */ /* 0x0022a400080211ff */
[----:B--2---:R-:W-:Y:S05]  /*bd20*/  @!P1 NANOSLEEP.SYNCS 0x989680 ;  /* 0x009896800000995d */ /* 0x004fea0003900000 */
[----:B------:R-:W2:Y:S02]  /*bd30*/  @!P1 SYNCS.PHASECHK.TRANS64 P1, [R0+URZ+0xc0], R5 ;  /* 0x0000c005000095a7 */ /* 0x000ea400080210ff */
[----:B--2---:R-:W-:Y:S05]  /*bd40*/  @!P1 BRA `(.L_x_63) ;  /* 0xfffffffc00f09947 */ /* 0x004fea000383ffff */
[----:B------:R-:W-:Y:S05]  /*bd50*/  BRA `(.L_x_157) ;  /* 0xffffff7800047947 */ /* 0x000fea000383ffff */
.L_x_64:
[----:B------:R-:W-:-:S07]  /*bd60*/  MOV R3, UR22 ;  /* 0x0000001600037c02 */ /* 0x000fce0008000f00 */
.L_x_158:
[----:B-1----:R1:W2:Y:S02]  /*bd70*/  SYNCS.PHASECHK.TRANS64.TRYWAIT P0, [R3+URZ+0xf0], R0 ;  /* 0x0000f000030075a7 */ /* 0x0022a400080011ff */
[----:B--2---:R-:W-:Y:S05]  /*bd80*/  @!P0 NANOSLEEP.SYNCS 0x989680 ;  /* 0x009896800000895d */ /* 0x004fea0003900000 */
[----:B------:R-:W2:Y:S02]  /*bd90*/  @!P0 SYNCS.PHASECHK.TRANS64 P0, [R3+URZ+0xf0], R0 ;  /* 0x0000f000030085a7 */ /* 0x000ea400080010ff */
[----:B--2---:R-:W-:Y:S05]  /*bda0*/  @!P0 BRA `(.L_x_158) ;  /* 0xfffffffc00f08947 */ /* 0x004fea000383ffff */
[----:B------:R-:W-:Y:S05]  /*bdb0*/  BRA `(.L_x_159) ;  /* 0xffffff78003c7947 */ /* 0x000fea000383ffff */
.L_x_67:
[----:B------:R-:W-:Y:S07]  /*bdc0*/  MOV R0, UR5 ;  /* 0x0000000500007c02 */ /* 0x000fee0008000f00 */
.L_x_160:
[----:B-1----:R1:W2:Y:S02]  /*bdd0*/  SYNCS.PHASECHK.TRANS64.TRYWAIT P0, [R0+URZ], R3 ;  /* 0x00000003000075a7 */ /* 0x0022a400080011ff */
[----:B--2---:R-:W-:Y:S05]  /*bde0*/  @!P0 NANOSLEEP.SYNCS 0x989680 ;  /* 0x009896800000895d */ /* 0x004fea0003900000 */
[----:B------:R-:W2:Y:S02]  /*bdf0*/  @!P0 SYNCS.PHASECHK.TRANS64 P0, [R0+URZ], R3 ;  /* 0x00000003000085a7 */ /* 0x000ea400080010ff */
[----:B--2---:R-:W-:Y:S05]  /*be00*/  @!P0 BRA `(.L_x_160) ;  /* 0xfffffffc00f08947 */ /* 0x004fea000383ffff */
[----:B------:R-:W-:Y:S05]  /*be10*/  BRA `(.L_x_66) ;  /* 0xffffff7800587947 */ /* 0x000fea000383ffff */
.L_x_70:
[----:B------:R-:W-:-:S07]  /*be20*/  MOV R0, UR4 ;  /* 0x0000000400007c02 */ /* 0x000fce0008000f00 */
.L_x_161:
[----:B--2---:R2:W4:Y:S02]  /*be30*/  SYNCS.PHASECHK.TRANS64.TRYWAIT P0, [R0+URZ], R3 ;  /* 0x00000003000075a7 */ /* 0x00452400080011ff */
[----:B----4-:R-:W-:Y:S05]  /*be40*/  @!P0 NANOSLEEP.SYNCS 0x989680 ;  /* 0x009896800000895d */ /* 0x010fea0003900000 */
[----:B------:R-:W4:Y:S02]  /*be50*/  @!P0 SYNCS.PHASECHK.TRANS64 P0, [R0+URZ], R3 ;  /* 0x00000003000085a7 */ /* 0x000f2400080010ff */
[----:B----4-:R-:W-:Y:S05]  /*be60*/  @!P0 BRA `(.L_x_161) ;  /* 0xfffffffc00f08947 */ /* 0x010fea000383ffff */
[----:B------:R-:W-:Y:S05]  /*be70*/  BRA `(.L_x_162) ;  /* 0xffffff7c000c7947 */ /* 0x000fea000383ffff */
.L_x_71:
[----:B------:R-:W-:-:S07]  /*be80*/  MOV R0, UR4 ;  /* 0x0000000400007c02 */ /* 0x000fce0008000f00 */
.L_x_163:
[----:B-1----:R1:W2:Y:S02]  /*be90*/  SYNCS.PHASECHK.TRANS64.TRYWAIT P0, [R0+URZ], R3 ;  /* 0x00000003000075a7 */ /* 0x0022a400080011ff */
[----:B--2---:R-:W-:Y:S05]  /*bea0*/  @!P0 NANOSLEEP.SYNCS 0x989680 ;  /* 0x009896800000895d */ /* 0x004fea0003900000 */
[----:B------:R-:W2:Y:S02]  /*beb0*/  @!P0 SYNCS.PHASECHK.TRANS64 P0, [R0+URZ], R3 ;  /* 0x00000003000085a7 */ /* 0x000ea400080010ff */
[----:B--2---:R-:W-:Y:S05]  /*bec0*/  @!P0 BRA `(.L_x_163) ;  /* 0xfffffffc00f08947 */ /* 0x004fea000383ffff */
[----:B------:R-:W-:Y:S05]  /*bed0*/  BRA `(.L_x_164) ;  /* 0xffffff7c00187947 */ /* 0x000fea000383ffff */
.L_x_76:
[----:B--2---:R2:W3:Y:S02]  /*bee0*/  SYNCS.PHASECHK.TRANS64.TRYWAIT P0, [R12+URZ+0xc0], R9 ;  /* 0x0000c0090c0075a7 */ /* 0x0044e400080011ff */
[----:B---3--:R-:W-:Y:S05]  /*bef0*/  @!P0 NANOSLEEP.SYNCS 0x989680 ;  /* 0x009896800000895d */ /* 0x008fea0003900000 */
[----:B------:R-:W3:Y:S02]  /*bf00*/  @!P0 SYNCS.PHASECHK.TRANS64 P0, [R12+URZ+0xc0], R9 ;  /* 0x0000c0090c0085a7 */ /* 0x000ee400080010ff */
[----:B---3--:R-:W-:Y:S05]  /*bf10*/  @!P0 BRA `(.L_x_76) ;  /* 0xfffffffc00f08947 */ /* 0x008fea000383ffff */
[----:B------:R-:W-:Y:S05]  /*bf20*/  BRA `(.L_x_165) ;  /* 0xffffff8000487947 */ /* 0x000fea000383ffff */
.L_x_79:
[----:B------:R-:W-:Y:S07]  /*bf30*/  MOV R0, UR21 ;  /* 0x0000001500007c02 */ /* 0x000fee0008000f00 */
.L_x_166:
[----:B--2---:R2:W3:Y:S02]  /*bf40*/  SYNCS.PHASECHK.TRANS64.TRYWAIT P2, [R0+URZ+0xb8], R11 ;  /* 0x0000b80b000075a7 */ /* 0x0044e400080411ff */
[----:B---3--:R-:W-:Y:S05]  /*bf50*/  @!P2 NANOSLEEP.SYNCS 0x989680 ;  /* 0x009896800000a95d */ /* 0x008fea0003900000 */
[----:B------:R-:W3:Y:S02]  /*bf60*/  @!P2 SYNCS.PHASECHK.TRANS64 P2, [R0+URZ+0xb8], R11 ;  /* 0x0000b80b0000a5a7 */ /* 0x000ee400080410ff */
[----:B---3--:R-:W-:Y:S05]  /*bf70*/  @!P2 BRA `(.L_x_166) ;  /* 0xfffffffc00f0a947 */ /* 0x008fea000383ffff */
[----:B------:R-:W-:Y:S05]  /*bf80*/  BRA `(.L_x_78) ;  /* 0xffffff8400b07947 */ /* 0x000fea000383ffff */
.L_x_82:
[----:B--2---:R-:W-:Y:S07]  /*bf90*/  MOV R0, UR21 ;  /* 0x0000001500007c02 */ /* 0x004fee0008000f00 */
.L_x_167:
[----:B--2---:R2:W3:Y:S02]  /*bfa0*/  SYNCS.PHASECHK.TRANS64.TRYWAIT P0, [R0+URZ+0x90], R9 ;  /* 0x00009009000075a7 */ /* 0x0044e400080011ff */
[----:B---3--:R-:W-:Y:S05]  /*bfb0*/  @!P0 NANOSLEEP.SYNCS 0x989680 ;  /* 0x009896800000895d */ /* 0x008fea0003900000 */
[----:B------:R-:W3:Y:S02]  /*bfc0*/  @!P0 SYNCS.PHASECHK.TRANS64 P0, [R0+URZ+0x90], R9 ;  /* 0x00009009000085a7 */ /* 0x000ee400080010ff */
[----:B---3--:R-:W-:Y:S05]  /*bfd0*/  @!P0 BRA `(.L_x_167) ;  /* 0xfffffffc00f08947 */ /* 0x008fea000383ffff */
[----:B------:R-:W-:Y:S05]  /*bfe0*/  BRA `(.L_x_168) ;  /* 0xffffff88000c7947 */ /* 0x000fea000383ffff */
.L_x_83:
[----:B------:R-:W-:Y:S07]  /*bff0*/  MOV R0, UR21 ;  /* 0x0000001500007c02 */ /* 0x000fee0008000f00 */
.L_x_169:
[----:B--2---:R2:W3:Y:S02]  /*c000*/  SYNCS.PHASECHK.TRANS64.TRYWAIT P0, [R0+URZ+0x98], R9 ;  /* 0x00009809000075a7 */ /* 0x0044e400080011ff */
[----:B---3--:R-:W-:Y:S05]  /*c010*/  @!P0 NANOSLEEP.SYNCS 0x989680 ;  /* 0x009896800000895d */ /* 0x008fea0003900000 */
[----:B------:R-:W3:Y:S02]  /*c020*/  @!P0 SYNCS.PHASECHK.TRANS64 P0, [R0+URZ+0x98], R9 ;  /* 0x00009809000085a7 */ /* 0x000ee400080010ff */
[----:B---3--:R-:W-:Y:S05]  /*c030*/  @!P0 BRA `(.L_x_169) ;  /* 0xfffffffc00f08947 */ /* 0x008fea000383ffff */
[----:B------:R-:W-:Y:S05]  /*c040*/  BRA `(.L_x_170) ;  /* 0xffffff8800447947 */ /* 0x000fea000383ffff */
.L_x_84:
[----:B------:R-:W-:Y:S07]  /*c050*/  MOV R0, UR21 ;  /* 0x0000001500007c02 */ /* 0x000fee0008000f00 */
.L_x_171:
[----:B--2---:R2:W3:Y:S02]  /*c060*/  SYNCS.PHASECHK.TRANS64.TRYWAIT P0, [R0+URZ+0xa0], R9 ;  /* 0x0000a009000075a7 */ /* 0x0044e400080011ff */
[----:B---3--:R-:W-:Y:S05]  /*c070*/  @!P0 NANOSLEEP.SYNCS 0x989680 ;  /* 0x009896800000895d */ /* 0x008fea0003900000 */
[----:B------:R-:W3:Y:S02]  /*c080*/  @!P0 SYNCS.PHASECHK.TRANS64 P0, [R0+URZ+0xa0], R9 ;  /* 0x0000a009000085a7 */ /* 0x000ee400080010ff */
[----:B---3--:R-:W-:Y:S05]  /*c090*/  @!P0 BRA `(.L_x_171) ;  /* 0xfffffffc00f08947 */ /* 0x008fea000383ffff */
[----:B------:R-:W-:Y:S05]  /*c0a0*/  BRA `(.L_x_172) ;  /* 0xffffff8800887947 */ /* 0x000fea000383ffff */
.L_x_85:
[----:B------:R-:W-:Y:S07]  /*c0b0*/  MOV R0, UR21 ;  /* 0x0000001500007c02 */ /* 0x000fee0008000f00 */
.L_x_173:
[----:B--2---:R2:W3:Y:S02]  /*c0c0*/  SYNCS.PHASECHK.TRANS64.TRYWAIT P0, [R0+URZ+0xa8], R9 ;  /* 0x0000a809000075a7 */ /* 0x0044e400080011ff */
[----:B---3--:R-:W-:Y:S05]  /*c0d0*/  @!P0 NANOSLEEP.SYNCS 0x989680 ;  /* 0x009896800000895d */ /* 0x008fea0003900000 */
[----:B------:R-:W3:Y:S02]  /*c0e0*/  @!P0 SYNCS.PHASECHK.TRANS64 P0, [R0+URZ+0xa8], R9 ;  /* 0x0000a809000085a7 */ /* 0x000ee400080010ff */
[----:B---3--:R-:W-:Y:S05]  /*c0f0*/  @!P0 BRA `(.L_x_173) ;  /* 0xfffffffc00f08947 */ /* 0x008fea000383ffff */
[----:B------:R-:W-:Y:S05]  /*c100*/  BRA `(.L_x_174) ;  /* 0xffffff8800c87947 */ /* 0x000fea000383ffff */
.L_x_87:
[----:B------:R-:W-:-:S07]  /*c110*/  MOV R0, UR21 ;  /* 0x0000001500007c02 */ /* 0x000fce0008000f00 */
.L_x_175:
[----:B---3--:R3:W4:Y:S02]  /*c120*/  SYNCS.PHASECHK.TRANS64.TRYWAIT P0, [R0+URZ+0x90], R3 ;  /* 0x00009003000075a7 */ /* 0x00872400080011ff */
[----:B----4-:R-:W-:Y:S05]  /*c130*/  @!P0 NANOSLEEP.SYNCS 0x989680 ;  /* 0x009896800000895d */ /* 0x010fea0003900000 */
[----:B------:R-:W4:Y:S02]  /*c140*/  @!P0 SYNCS.PHASECHK.TRANS64 P0, [R0+URZ+0x90], R3 ;  /* 0x00009003000085a7 */ /* 0x000f2400080010ff */
[----:B----4-:R-:W-:Y:S05]  /*c150*/  @!P0 BRA `(.L_x_175) ;  /* 0xfffffffc00f08947 */ /* 0x010fea000383ffff */
[----:B------:R-:W-:Y:S05]  /*c160*/  BRA `(.L_x_176) ;  /* 0xffffff8c003c7947 */ /* 0x000fea000383ffff */
.L_x_88:
[----:B---3--:R-:W-:-:S07]  /*c170*/  MOV R0, UR21 ;  /* 0x0000001500007c02 */ /* 0x008fce0008000f00 */
.L_x_177:
[----:B---3--:R3:W4:Y:S02]  /*c180*/  SYNCS.PHASECHK.TRANS64.TRYWAIT P0, [R0+URZ+0x98], R3 ;  /* 0x00009803000075a7 */ /* 0x00872400080011ff */
[----:B----4-:R-:W-:Y:S05]  /*c190*/  @!P0 NANOSLEEP.SYNCS 0x989680 ;  /* 0x009896800000895d */ /* 0x010fea0003900000 */
[----:B------:R-:W4:Y:S02]  /*c1a0*/  @!P0 SYNCS.PHASECHK.TRANS64 P0, [R0+URZ+0x98], R3 ;  /* 0x00009803000085a7 */ /* 0x000f2400080010ff */
[----:B----4-:R-:W-:Y:S05]  /*c1b0*/  @!P0 BRA `(.L_x_177) ;  /* 0xfffffffc00f08947 */ /* 0x010fea000383ffff */
[----:B------:R-:W-:Y:S05]  /*c1c0*/  BRA `(.L_x_178) ;  /* 0xffffff8c002c7947 */ /* 0x000fea000383ffff */
.L_x_89:
[----:B---3--:R-:W-:-:S07]  /*c1d0*/  MOV R0, UR21 ;  /* 0x0000001500007c02 */ /* 0x008fce0008000f00 */
.L_x_179:
[----:B---3--:R3:W4:Y:S02]  /*c1e0*/  SYNCS.PHASECHK.TRANS64.TRYWAIT P0, [R0+URZ+0xa0], R3 ;  /* 0x0000a003000075a7 */ /* 0x00872400080011ff */
[----:B----4-:R-:W-:Y:S05]  /*c1f0*/  @!P0 NANOSLEEP.SYNCS 0x989680 ;  /* 0x009896800000895d */ /* 0x010fea0003900000 */
[----:B------:R-:W4:Y:S02]  /*c200*/  @!P0 SYNCS.PHASECHK.TRANS64 P0, [R0+URZ+0xa0], R3 ;  /* 0x0000a003000085a7 */ /* 0x000f2400080010ff */
[----:B----4-:R-:W-:Y:S05]  /*c210*/  @!P0 BRA `(.L_x_179) ;  /* 0xfffffffc00f08947 */ /* 0x010fea000383ffff */
[----:B------:R-:W-:Y:S05]  /*c220*/  BRA `(.L_x_180) ;  /* 0xffffff8c001c7947 */ /* 0x000fea000383ffff */
.L_x_91:
[----:B-1----:R1:W2:Y:S02]  /*c230*/  SYNCS.PHASECHK.TRANS64.TRYWAIT P0, [R3+URZ+0xc0], R0 ;  /* 0x0000c000030075a7 */ /* 0x0022a400080011ff */
[----:B--2---:R-:W-:Y:S05]  /*c240*/  @!P0 NANOSLEEP.SYNCS 0x989680 ;  /* 0x009896800000895d */ /* 0x004fea0003900000 */
[----:B------:R-:W2:Y:S02]  /*c250*/  @!P0 SYNCS.PHASECHK.TRANS64 P0, [R3+URZ+0xc0], R0 ;  /* 0x0000c000030085a7 */ /* 0x000ea400080010ff */
[----:B--2---:R-:W-:Y:S05]  /*c260*/  @!P0 BRA `(.L_x_91) ;  /* 0xfffffffc00f08947 */ /* 0x004fea000383ffff */
[----:B------:R-:W-:Y:S05]  /*c270*/  BRA `(.L_x_181) ;  /* 0xffffff8c00e87947 */ /* 0x000fea000383ffff */
.L_x_102:
[----:B--2---:R2:W1:Y:S02]  /*c280*/  SYNCS.PHASECHK.TRANS64.TRYWAIT P1, [R3+URZ+0x70], R2 ;  /* 0x00007002030075a7 */ /* 0x00446400080211ff */
[----:B-1----:R-:W-:Y:S05]  /*c290*/  @!P1 NANOSLEEP.SYNCS 0x989680 ;  /* 0x009896800000995d */ /* 0x002fea0003900000 */
[----:B------:R-:W1:Y:S02]  /*c2a0*/  @!P1 SYNCS.PHASECHK.TRANS64 P1, [R3+URZ+0x70], R2 ;  /* 0x00007002030095a7 */ /* 0x000e6400080210ff */
[----:B-1----:R-:W-:Y:S05]  /*c2b0*/  @!P1 BRA `(.L_x_102) ;  /* 0xfffffffc00f09947 */ /* 0x002fea000383ffff */
[----:B------:R-:W-:Y:S05]  /*c2c0*/  BRA `(.L_x_101) ;  /* 0xffffff9c006c7947 */ /* 0x000fea000383ffff */
.L_x_104:
[----:B--2---:R2:W4:Y:S02]  /*c2d0*/  SYNCS.PHASECHK.TRANS64.TRYWAIT P0, [R177+URZ+0xe0], R4 ;  /* 0x0000e004b10075a7 */ /* 0x00452400080011ff */
[----:B----4-:R-:W-:Y:S05]  /*c2e0*/  @!P0 NANOSLEEP.SYNCS 0x989680 ;  /* 0x009896800000895d */ /* 0x010fea0003900000 */
[----:B------:R-:W4:Y:S02]  /*c2f0*/  @!P0 SYNCS.PHASECHK.TRANS64 P0, [R177+URZ+0xe0], R4 ;  /* 0x0000e004b10085a7 */ /* 0x000f2400080010ff */
[----:B----4-:R-:W-:Y:S05]  /*c300*/  @!P0 BRA `(.L_x_104) ;  /* 0xfffffffc00f08947 */ /* 0x010fea000383ffff */
[----:B------:R-:W-:Y:S05]  /*c310*/  BRA `(.L_x_103) ;  /* 0xffffff9c00c47947 */ /* 0x000fea000383ffff */
.L_x_113:
[----:B---3--:R3:W4:Y:S02]  /*c320*/  SYNCS.PHASECHK.TRANS64.TRYWAIT P0, [R190+URZ+0x70], R5 ;  /* 0x00007005be0075a7 */ /* 0x00872400080011ff */
[----:B----4-:R-:W-:Y:S05]  /*c330*/  @!P0 NANOSLEEP.SYNCS 0x989680 ;  /* 0x009896800000895d */ /* 0x010fea0003900000 */
[----:B------:R-:W4:Y:S02]  /*c340*/  @!P0 SYNCS.PHASECHK.TRANS64 P0, [R190+URZ+0x70], R5 ;  /* 0x00007005be0085a7 */ /* 0x000f2400080010ff */
[----:B----4-:R-:W-:Y:S05]  /*c350*/  @!P0 BRA `(.L_x_113) ;  /* 0xfffffffc00f08947 */ /* 0x010fea000383ffff */
[----:B------:R-:W-:Y:S05]  /*c360*/  BRA `(.L_x_112) ;  /* 0xffffffb000d47947 */ /* 0x000fea000383ffff */
.L_x_122:
[----:B---3--:R3:W4:Y:S02]  /*c370*/  SYNCS.PHASECHK.TRANS64.TRYWAIT P0, [R0+URZ+0x70], R7 ;  /* 0x00007007000075a7 */ /* 0x00872400080011ff */
[----:B----4-:R-:W-:Y:S05]  /*c380*/  @!P0 NANOSLEEP.SYNCS 0x989680 ;  /* 0x009896800000895d */ /* 0x010fea0003900000 */
[----:B------:R-:W4:Y:S02]  /*c390*/  @!P0 SYNCS.PHASECHK.TRANS64 P0, [R0+URZ+0x70], R7 ;  /* 0x00007007000085a7 */ /* 0x000f2400080010ff */
[----:B----4-:R-:W-:Y:S05]  /*c3a0*/  @!P0 BRA `(.L_x_122) ;  /* 0xfffffffc00f08947 */ /* 0x010fea000383ffff */
[----:B------:R-:W-:Y:S05]  /*c3b0*/  BRA `(.L_x_121) ;  /* 0xffffffc8002c7947 */ /* 0x000fea000383ffff */
.L_x_131:
[----:B---3--:R3:W4:Y:S02]  /*c3c0*/  SYNCS.PHASECHK.TRANS64.TRYWAIT P0, [R0+URZ+0x70], R5 ;  /* 0x00007005000075a7 */ /* 0x00872400080011ff */
[----:B----4-:R-:W-:Y:S05]  /*c3d0*/  @!P0 NANOSLEEP.SYNCS 0x989680 ;  /* 0x009896800000895d */ /* 0x010fea0003900000 */
[----:B------:R-:W4:Y:S02]  /*c3e0*/  @!P0 SYNCS.PHASECHK.TRANS64 P0, [R0+URZ+0x70], R5 ;  /* 0x00007005000085a7 */ /* 0x000f2400080010ff */
[----:B----4-:R-:W-:Y:S05]  /*c3f0*/  @!P0 BRA `(.L_x_131) ;  /* 0xfffffffc00f08947 */ /* 0x010fea000383ffff */
[----:B------:R-:W-:Y:S05]  /*c400*/  BRA `(.L_x_130) ;  /* 0xffffffdc00907947 */ /* 0x000fea000383ffff */
        .weak           $__internal_0_$__cuda_sm10x_tcgen05_guardrail_trap_col_being_dealloced_not_returned_by_alloc
        .type           $__internal_0_$__cuda_sm10x_tcgen05_guardrail_trap_col_being_dealloced_not_returned_by_alloc,@function
        .size           $__internal_0_$__cuda_sm10x_tcgen05_guardrail_trap_col_being_dealloced_not_returned_by_alloc,($__internal_1_$__cuda_sm10x_tcgen05_guardrail_trap_phase_invalid_during_alloc - $__internal_0_$__cuda_sm10x_tcgen05_guardrail_trap_col_being_dealloced_not_returned_by_alloc)
$__internal_0_$__cuda_sm10x_tcgen05_guardrail_trap_col_being_dealloced_not_returned_by_alloc:
[----:B------:R-:W-:Y:S05]  /*c410*/  BPT.TRAP 0x1 ;  /* 0x000000040000795c */ /* 0x000fea0000300000 */
[----:B------:R-:W-:-:S04]  /*c420*/  HFMA2 R3, -RZ, RZ, 0, 0 ;  /* 0x00000000ff037431 */ /* 0x000fc800000001ff */
[----:B------:R-:W-:Y:S05]  /*c430*/  RET.REL.NODEC R2 `(_ZN7cutlass13device_kernelINS_4gemm6kernel13GemmUniversalIN4cute5tupleIJiiiiEEENS1_10collective13CollectiveMmaINS1_35MainloopSm100TmaUmmaWarpSpecializedILi7ELi2ELi2ENS5_IJNS4_1CILi1EEENSA_ILi2EEESB_EEEEENS5_IJNSA_ILi128EEENSA_ILi256EEENSA_ILi64EEEEEENS_12float_e4m3_tENS5_IJlSB_lEEESJ_SK_NS4_8TiledMMAINS4_8MMA_AtomIJNS4_10MMA_TraitsINS4_19SM100_MMA_F8F6F4_SSEJSJ_SJ_fSF_SG_NS4_17integral_constantINS4_4UMMA5MajorELSR_0EEESS_NSP_INSQ_7ScaleInELST_0EEESU_EEEEEENS4_6LayoutINS5_IJSB_SB_SB_EEENS5_IJNSA_ILi0EEESZ_SZ_EEEEENS5_IJNS4_10UnderscoreES12_S12_EEEEENS4_23SM90_TMA_LOAD_MULTICASTENS4_14ComposedLayoutINS4_7SwizzleILi2ELi4ELi3EEENS4_18smem_ptr_flag_bitsILi8EEENSX_INS5_IJNSA_ILi8EEESH_EEENS5_IJSH_SB_EEEEEEEvNS4_8identityENS4_13SM90_TMA_LOADES1F_vS1G_EENS_8epilogue10collective18CollectiveEpilogueINS1J_23Sm100TmaWarpSpecializedILi4ELi2ELi64ELb0ELb0EEEJSI_NS5_IJNSX_ISF_SB_EENSX_ISH_SB_EEEEESJ_SK_SJ_SK_NS1J_6fusion15FusionCallbacksIS1N_NS1R_17LinearCombinationISJ_fSJ_fLNS_15FloatRoundStyleE2EEESI_S1Q_JEEENS4_5SM1004TMEM4LOAD26SM100_TMEM_LOAD_32dp32b64xES1H_S1F_NS4_39AutoVectorizingCopyWithAssumedAlignmentILi128EEENS4_14SM90_TMA_STOREES1F_S22_S22_EEEvvEEEEvNT_6ParamsE) ;  /* 0xffffff3802f07950 */ /* 0x000fea0003c3ffff */
        .weak           $__internal_1_$__cuda_sm10x_tcgen05_guardrail_trap_phase_invalid_during_alloc
        .type           $__internal_1_$__cuda_sm10x_tcgen05_guardrail_trap_phase_invalid_during_alloc,@function
        .size           $__internal_1_$__cuda_sm10x_tcgen05_guardrail_trap_phase_invalid_during_alloc,($__internal_2_$__cuda_sm10x_tcgen05_guardrail_trap_unallocated_columns_being_dealloced - $__internal_1_$__cuda_sm10x_tcgen05_guardrail_trap_phase_invalid_during_alloc)
$__internal_1_$__cuda_sm10x_tcgen05_guardrail_trap_phase_invalid_during_alloc:
[----:B------:R-:W-:Y:S05]  /*c440*/  BPT.TRAP 0x1 ;  /* 0x000000040000795c */ /* 0x000fea0000300000 */
[----:B------:R-:W-:-:S04]  /*c450*/  MOV R5, 0x0 ;  /* 0x0000000000057802 */ /* 0x000fc80000000f00 */
[----:B------:R-:W-:Y:S05]  /*c460*/  RET.REL.NODEC R4 `(_ZN7cutlass13device_kernelINS_4gemm6kernel13GemmUniversalIN4cute5tupleIJiiiiEEENS1_10collective13CollectiveMmaINS1_35MainloopSm100TmaUmmaWarpSpecializedILi7ELi2ELi2ENS5_IJNS4_1CILi1EEENSA_ILi2EEESB_EEEEENS5_IJNSA_ILi128EEENSA_ILi256EEENSA_ILi64EEEEEENS_12float_e4m3_tENS5_IJlSB_lEEESJ_SK_NS4_8TiledMMAINS4_8MMA_AtomIJNS4_10MMA_TraitsINS4_19SM100_MMA_F8F6F4_SSEJSJ_SJ_fSF_SG_NS4_17integral_constantINS4_4UMMA5MajorELSR_0EEESS_NSP_INSQ_7ScaleInELST_0EEESU_EEEEEENS4_6LayoutINS5_IJSB_SB_SB_EEENS5_IJNSA_ILi0EEESZ_SZ_EEEEENS5_IJNS4_10UnderscoreES12_S12_EEEEENS4_23SM90_TMA_LOAD_MULTICASTENS4_14ComposedLayoutINS4_7SwizzleILi2ELi4ELi3EEENS4_18smem_ptr_flag_bitsILi8EEENSX_INS5_IJNSA_ILi8EEESH_EEENS5_IJSH_SB_EEEEEEEvNS4_8identityENS4_13SM90_TMA_LOADES1F_vS1G_EENS_8epilogue10collective18CollectiveEpilogueINS1J_23Sm100TmaWarpSpecializedILi4ELi2ELi64ELb0ELb0EEEJSI_NS5_IJNSX_ISF_SB_EENSX_ISH_SB_EEEEESJ_SK_SJ_SK_NS1J_6fusion15FusionCallbacksIS1N_NS1R_17LinearCombinationISJ_fSJ_fLNS_15FloatRoundStyleE2EEESI_S1Q_JEEENS4_5SM1004TMEM4LOAD26SM100_TMEM_LOAD_32dp32b64xES1H_S1F_NS4_39AutoVectorizingCopyWithAssumedAlignmentILi128EEENS4_14SM90_TMA_STOREES1F_S22_S22_EEEvvEEEEvNT_6ParamsE) ;  /* 0xffffff3804e47950 */ /* 0x000fea0003c3ffff */
        .weak           $__internal_2_$__cuda_sm10x_tcgen05_guardrail_trap_unallocated_columns_being_dealloced
        .type           $__internal_2_$__cuda_sm10x_tcgen05_guardrail_trap_unallocated_columns_being_dealloced,@function
        .size           $__internal_2_$__cuda_sm10x_tcgen05_guardrail_trap_unallocated_columns_being_dealloced,(.L_x_183 - $__internal_2_$__cuda_sm10x_tcgen05_guardrail_trap_unallocated_columns_being_dealloced)
$__internal_2_$__cuda_sm10x_tcgen05_guardrail_trap_unallocated_columns_being_dealloced:
[----:B------:R-:W-:Y:S05]  /*c470*/  BPT.TRAP 0x1 ;  /* 0x000000040000795c */ /* 0x000fea0000300000 */
[----:B------:R-:W-:-:S04]  /*c480*/  HFMA2 R3, -RZ, RZ, 0, 0 ;  /* 0x00000000ff037431 */ /* 0x000fc800000001ff */
[----:B------:R-:W-:Y:S05]  /*c490*/  RET.REL.NODEC R2 `(_ZN7cutlass13device_kernelINS_4gemm6kernel13GemmUniversalIN4cute5tupleIJiiiiEEENS1_10collective13CollectiveMmaINS1_35MainloopSm100TmaUmmaWarpSpecializedILi7ELi2ELi2ENS5_IJNS4_1CILi1EEENSA_ILi2EEESB_EEEEENS5_IJNSA_ILi128EEENSA_ILi256EEENSA_ILi64EEEEEENS_12float_e4m3_tENS5_IJlSB_lEEESJ_SK_NS4_8TiledMMAINS4_8MMA_AtomIJNS4_10MMA_TraitsINS4_19SM100_MMA_F8F6F4_SSEJSJ_SJ_fSF_SG_NS4_17integral_constantINS4_4UMMA5MajorELSR_0EEESS_NSP_INSQ_7ScaleInELST_0EEESU_EEEEEENS4_6LayoutINS5_IJSB_SB_SB_EEENS5_IJNSA_ILi0EEESZ_SZ_EEEEENS5_IJNS4_10UnderscoreES12_S12_EEEEENS4_23SM90_TMA_LOAD_MULTICASTENS4_14ComposedLayoutINS4_7SwizzleILi2ELi4ELi3EEENS4_18smem_ptr_flag_bitsILi8EEENSX_INS5_IJNSA_ILi8EEESH_EEENS5_IJSH_SB_EEEEEEEvNS4_8identityENS4_13SM90_TMA_LOADES1F_vS1G_EENS_8epilogue10collective18CollectiveEpilogueINS1J_23Sm100TmaWarpSpecializedILi4ELi2ELi64ELb0ELb0EEEJSI_NS5_IJNSX_ISF_SB_EENSX_ISH_SB_EEEEESJ_SK_SJ_SK_NS1J_6fusion15FusionCallbacksIS1N_NS1R_17LinearCombinationISJ_fSJ_fLNS_15FloatRoundStyleE2EEESI_S1Q_JEEENS4_5SM1004TMEM4LOAD26SM100_TMEM_LOAD_32dp32b64xES1H_S1F_NS4_39AutoVectorizingCopyWithAssumedAlignmentILi128EEENS4_14SM90_TMA_STOREES1F_S22_S22_EEEvvEEEEvNT_6ParamsE) ;  /* 0xffffff3802d87950 */ /* 0x000fea0003c3ffff */
.L_x_182:
[----:B------:R-:W-:-:S00]  /*c4a0*/  BRA `(.L_x_182) ;  /* 0xfffffffc00fc7947 */ /* 0x000fc0000383ffff */
[----:B------:R-:W-:-:S00]  /*c4b0*/  NOP ;  /* 0x0000000000007918 */ /* 0x000fc00000000000 */
        /* <DEDUP_REMOVED lines=12> */
.L_x_183:


//--------------------- .nv.global.init           --------------------------
	.section	.nv.global.init,"aw",@progbits
.nv.global.init:
	.type		$str$27,@object
	.size		$str$27,($str$28 - $str$27)
$str$27:
        /*0000*/ 	.byte	0x28, 0x61, 0x64, 0x64, 0x72, 0x65, 0x73, 0x73, 0x20, 0x26, 0x20, 0x6d, 0x61, 0x73, 0x6b, 0x29
        /*0010*/ 	.byte	0x20, 0x3d, 0x3d, 0x20, 0x30, 0x00
	.type		$str$28,@object
	.size		$str$28,($str$26 - $str$28)
$str$28:
        /*0016*/ 	.byte	0x2f, 0x74, 0x6d, 0x70, 0x2f, 0x63, 0x75, 0x74, 0x6c, 0x61, 0x73, 0x73, 0x5f, 0x73, 0x77, 0x65
        /*0026*/ 	.byte	0x65, 0x70, 0x5f, 0x73, 0x72, 0x63, 0x2f, 0x69, 0x6e, 0x63, 0x6c, 0x75, 0x64, 0x65, 0x2f, 0x63
        /*0036*/ 	.byte	0x75, 0x74, 0x65, 0x2f, 0x70, 0x6f, 0x69, 0x6e, 0x74, 0x65, 0x72, 0x5f, 0x66, 0x6c, 0x61, 0x67
        /*0046*/ 	.byte	0x67, 0x65, 0x64, 0x2e, 0x68, 0x70, 0x70, 0x00
	.type		$str$26,@object
	.size		$str$26,($str$25 - $str$26)
$str$26:
        /*004e*/ 	.byte	0x2f, 0x74, 0x6d, 0x70, 0x2f, 0x63, 0x75, 0x74, 0x6c, 0x61, 0x73, 0x73, 0x5f, 0x73, 0x77, 0x65
        /*005e*/ 	.byte	0x65, 0x70, 0x5f, 0x73, 0x72, 0x63, 0x2f, 0x69, 0x6e, 0x63, 0x6c, 0x75, 0x64, 0x65, 0x2f, 0x63
        /*006e*/ 	.byte	0x75, 0x74, 0x65, 0x2f, 0x61, 0x74, 0x6f, 0x6d, 0x2f, 0x63, 0x6f, 0x70, 0x79, 0x5f, 0x74, 0x72
        /*007e*/ 	.byte	0x61, 0x69, 0x74, 0x73, 0x5f, 0x73, 0x6d, 0x31, 0x30, 0x30, 0x2e, 0x68, 0x70, 0x70, 0x00
	.type		$str$25,@object
	.size		$str$25,(__unnamed_1 - $str$25)
$str$25:
        /*008d*/ 	.byte	0x28, 0x28, 0x75, 0x69, 0x6e, 0x74, 0x33, 0x32, 0x5f, 0x74, 0x28, 0x74, 0x68, 0x72, 0x65, 0x61
        /*009d*/ 	.byte	0x64, 0x49, 0x64, 0x78, 0x2e, 0x78, 0x29, 0x20, 0x2f, 0x20, 0x33, 0x32, 0x29, 0x20, 0x25, 0x20
        /*00ad*/ 	.byte	0x34, 0x29, 0x20, 0x3d, 0x3d, 0x20, 0x28, 0x28, 0x28, 0x74, 0x6d, 0x65, 0x6d, 0x5f, 0x61, 0x64
        /*00bd*/ 	.byte	0x64, 0x72, 0x20, 0x3e, 0x3e, 0x20, 0x31, 0x36, 0x29, 0x20, 0x2f, 0x20, 0x33, 0x32, 0x29, 0x20
        /*00cd*/ 	.byte	0x25, 0x20, 0x34, 0x29, 0x00
	.type		__unnamed_1,@object
	.size		__unnamed_1,(__unnamed_2 - __unnamed_1)
__unnamed_1:
        /*00d2*/ 	.byte	0x61, 0x75, 0x74, 0x6f, 0x20, 0x63, 0x75, 0x74, 0x65, 0x3a, 0x3a, 0x61, 0x73, 0x5f, 0x70, 0x6f
        /* <DEDUP_REMOVED lines=24> */
        /*0262*/ 	.byte	0x43, 0x3c, 0x38, 0x31, 0x39, 0x32, 0x3e, 0x3e, 0x3e, 0x3e, 0x5d, 0x00
	.type		__unnamed_2,@object
	.size		__unnamed_2,(__unnamed_3 - __unnamed_2)
__unnamed_2:
        /* <DEDUP_REMOVED lines=26> */
	.type		__unnamed_3,@object
	.size		__unnamed_3,(.L_3 - __unnamed_3)
__unnamed_3:
        /* <DEDUP_REMOVED lines=42> */
        /*06aa*/ 	.byte	0x3e, 0x3e, 0x3e, 0x3e, 0x5d, 0x00
.L_3:


//--------------------- .nv.shared._ZN7cutlass13device_kernelINS_4gemm6kernel13GemmUniversalIN4cute5tupleIJiiiiEEENS1_10collective13CollectiveMmaINS1_35MainloopSm100TmaUmmaWarpSpecializedILi7ELi2ELi2ENS5_IJNS4_1CILi1EEENSA_ILi2EEESB_EEEEENS5_IJNSA_ILi128EEENSA_ILi256EEENSA_ILi64EEEEEENS_12float_e4m3_tENS5_IJlSB_lEEESJ_SK_NS4_8TiledMMAINS4_8MMA_AtomIJNS4_10MMA_TraitsINS4_19SM100_MMA_F8F6F4_SSEJSJ_SJ_fSF_SG_NS4_17integral_constantINS4_4UMMA5MajorELSR_0EEESS_NSP_INSQ_7ScaleInELST_0EEESU_EEEEEENS4_6LayoutINS5_IJSB_SB_SB_EEENS5_IJNSA_ILi0EEESZ_SZ_EEEEENS5_IJNS4_10UnderscoreES12_S12_EEEEENS4_23SM90_TMA_LOAD_MULTICASTENS4_14ComposedLayoutINS4_7SwizzleILi2ELi4ELi3EEENS4_18smem_ptr_flag_bitsILi8EEENSX_INS5_IJNSA_ILi8EEESH_EEENS5_IJSH_SB_EEEEEEEvNS4_8identityENS4_13SM90_TMA_LOADES1F_vS1G_EENS_8epilogue10collective18CollectiveEpilogueINS1J_23Sm100TmaWarpSpecializedILi4ELi2ELi64ELb0ELb0EEEJSI_NS5_IJNSX_ISF_SB_EENSX_ISH_SB_EEEEESJ_SK_SJ_SK_NS1J_6fusion15FusionCallbacksIS1N_NS1R_17LinearCombinationISJ_fSJ_fLNS_15FloatRoundStyleE2EEESI_S1Q_JEEENS4_5SM1004TMEM4LOAD26SM100_TMEM_LOAD_32dp32b64xES1H_S1F_NS4_39AutoVectorizingCopyWithAssumedAlignmentILi128EEENS4_14SM90_TMA_STOREES1F_S22_S22_EEEvvEEEEvNT_6ParamsE --------------------------
	.section	.nv.shared._ZN7cutlass13device_kernelINS_4gemm6kernel13GemmUniversalIN4cute5tupleIJiiiiEEENS1_10collective13CollectiveMmaINS1_35MainloopSm100TmaUmmaWarpSpecializedILi7ELi2ELi2ENS5_IJNS4_1CILi1EEENSA_ILi2EEESB_EEEEENS5_IJNSA_ILi128EEENSA_ILi256EEENSA_ILi64EEEEEENS_12float_e4m3_tENS5_IJlSB_lEEESJ_SK_NS4_8TiledMMAINS4_8MMA_AtomIJNS4_10MMA_TraitsINS4_19SM100_MMA_F8F6F4_SSEJSJ_SJ_fSF_SG_NS4_17integral_constantINS4_4UMMA5MajorELSR_0EEESS_NSP_INSQ_7ScaleInELST_0EEESU_EEEEEENS4_6LayoutINS5_IJSB_SB_SB_EEENS5_IJNSA_ILi0EEESZ_SZ_EEEEENS5_IJNS4_10UnderscoreES12_S12_EEEEENS4_23SM90_TMA_LOAD_MULTICASTENS4_14ComposedLayoutINS4_7SwizzleILi2ELi4ELi3EEENS4_18smem_ptr_flag_bitsILi8EEENSX_INS5_IJNSA_ILi8EEESH_EEENS5_IJSH_SB_EEEEEEEvNS4_8identityENS4_13SM90_TMA_LOADES1F_vS1G_EENS_8epilogue10collective18CollectiveEpilogueINS1J_23Sm100TmaWarpSpecializedILi4ELi2ELi64ELb0ELb0EEEJSI_NS5_IJNSX_ISF_SB_EENSX_ISH_SB_EEEEESJ_SK_SJ_SK_NS1J_6fusion15FusionCallbacksIS1N_NS1R_17LinearCombinationISJ_fSJ_fLNS_15FloatRoundStyleE2EEESI_S1Q_JEEENS4_5SM1004TMEM4LOAD26SM100_TMEM_LOAD_32dp32b64xES1H_S1F_NS4_39AutoVectorizingCopyWithAssumedAlignmentILi128EEENS4_14SM90_TMA_STOREES1F_S22_S22_EEEvvEEEEvNT_6ParamsE,"aw",@nobits
	.sectionflags	@""
	.align	16
	.zero		1024


//--------------------- .nv.shared.reserved.0     --------------------------
	.section	.nv.shared.reserved.0,"aw",@nobits
	.weak		__nv_reservedSMEM_offset_0_alias
	.size		__nv_reservedSMEM_offset_0_alias, 0, 64
	.other		__nv_reservedSMEM_offset_0_alias,@"STO_CUDA_RESERVED_SHARED STV_DEFAULT"
__nv_reservedSMEM_offset_0_alias:
	.zero		0
.nv.shared.reserved.0:
	.zero		64
	.weak		__nv_reservedSMEM_tcgen05_partition
	.type		__nv_reservedSMEM_tcgen05_partition,@object
	.size		__nv_reservedSMEM_tcgen05_partition,(.L_0 - __nv_reservedSMEM_tcgen05_partition)
__nv_reservedSMEM_tcgen05_partition:
	.zero		32
.L_0:


//--------------------- .nv.global                --------------------------
	.section	.nv.global,"aw",@nobits
.nv.global:
	.type		_ZN40_INTERNAL_8737b8b4_4_k_cu_c2e5b589_308574cute1_E,@object
	.size		_ZN40_INTERNAL_8737b8b4_4_k_cu_c2e5b589_308574cute1_E,(_ZN40_INTERNAL_8737b8b4_4_k_cu_c2e5b589_308574cuda3std3__45__cpo6cbeginE - _ZN40_INTERNAL_8737b8b4_4_k_cu_c2e5b589_308574cute1_E)
_ZN40_INTERNAL_8737b8b4_4_k_cu_c2e5b589_308574cute1_E:
	.zero		1
	.type		_ZN40_INTERNAL_8737b8b4_4_k_cu_c2e5b589_308574cuda3std3__45__cpo6cbeginE,@object
	.size		_ZN40_INTERNAL_8737b8b4_4_k_cu_c2e5b589_308574cuda3std3__45__cpo6cbeginE,(_ZN40_INTERNAL_8737b8b4_4_k_cu_c2e5b589_308574cuda3std3__48in_placeE - _ZN40_INTERNAL_8737b8b4_4_k_cu_c2e5b589_308574cuda3std3__45__cpo6cbeginE)
_ZN40_INTERNAL_8737b8b4_4_k_cu_c2e5b589_308574cuda3std3__45__cpo6cbeginE:
	.zero		1
	.type		_ZN40_INTERNAL_8737b8b4_4_k_cu_c2e5b589_308574cuda3std3__48in_placeE,@object
	.size		_ZN40_INTERNAL_8737b8b4_4_k_cu_c2e5b589_308574cuda3std3__48in_placeE,(_ZN40_INTERNAL_8737b8b4_4_k_cu_c2e5b589_308574cuda3std6ranges3__45__cpo9iter_moveE - _ZN40_INTERNAL_8737b8b4_4_k_cu_c2e5b589_308574cuda3std3__48in_placeE)
_ZN40_INTERNAL_8737b8b4_4_k_cu_c2e5b589_308574cuda3std3__48in_placeE:
	.zero		1
	.type		_ZN40_INTERNAL_8737b8b4_4_k_cu_c2e5b589_308574cuda3std6ranges3__45__cpo9iter_moveE,@object
	.size		_ZN40_INTERNAL_8737b8b4_4_k_cu_c2e5b589_308574cuda3std6ranges3__45__cpo9iter_moveE,(_ZN40_INTERNAL_8737b8b4_4_k_cu_c2e5b589_308574cuda3std3__45__cpo5beginE - _ZN40_INTERNAL_8737b8b4_4_k_cu_c2e5b589_308574cuda3std6ranges3__45__cpo9iter_moveE)
_ZN40_INTERNAL_8737b8b4_4_k_cu_c2e5b589_308574cuda3std6ranges3__45__cpo9iter_moveE:
	.zero		1
	.type		_ZN40_INTERNAL_8737b8b4_4_k_cu_c2e5b589_308574cuda3std3__45__cpo5beginE,@object
	.size		_ZN40_INTERNAL_8737b8b4_4_k_cu_c2e5b589_308574cuda3std3__45__cpo5beginE,(_ZN40_INTERNAL_8737b8b4_4_k_cu_c2e5b589_308574cuda3std3__442_GLOBAL__N__8737b8b4_4_k_cu_c2e5b589_308576ignoreE - _ZN40_INTERNAL_8737b8b4_4_k_cu_c2e5b589_308574cuda3std3__45__cpo5beginE)
_ZN40_INTERNAL_8737b8b4_4_k_cu_c2e5b589_308574cuda3std3__45__cpo5beginE:
	.zero		1
	.type		_ZN40_INTERNAL_8737b8b4_4_k_cu_c2e5b589_308574cuda3std3__442_GLOBAL__N__8737b8b4_4_k_cu_c2e5b589_308576ignoreE,@object
	.size		_ZN40_INTERNAL_8737b8b4_4_k_cu_c2e5b589_308574cuda3std3__442_GLOBAL__N__8737b8b4_4_k_cu_c2e5b589_308576ignoreE,(_ZN40_INTERNAL_8737b8b4_4_k_cu_c2e5b589_308574cute7productE - _ZN40_INTERNAL_8737b8b4_4_k_cu_c2e5b589_308574cuda3std3__442_GLOBAL__N__8737b8b4_4_k_cu_c2e5b589_308576ignoreE)
_ZN40_INTERNAL_8737b8b4_4_k_cu_c2e5b589_308574cuda3std3__442_GLOBAL__N__8737b8b4_4_k_cu_c2e5b589_308576ignoreE:
	.zero		1
	.type		_ZN40_INTERNAL_8737b8b4_4_k_cu_c2e5b589_308574cute7productE,@object
	.size		_ZN40_INTERNAL_8737b8b4_4_k_cu_c2e5b589_308574cute7productE,(_ZN40_INTERNAL_8737b8b4_4_k_cu_c2e5b589_308574cuda3std3__45__cpo3endE - _ZN40_INTERNAL_8737b8b4_4_k_cu_c2e5b589_308574cute7productE)
_ZN40_INTERNAL_8737b8b4_4_k_cu_c2e5b589_308574cute7productE:
	.zero		1
	.type		_ZN40_INTERNAL_8737b8b4_4_k_cu_c2e5b589_308574cuda3std3__45__cpo3endE,@object
	.size		_ZN40_INTERNAL_8737b8b4_4_k_cu_c2e5b589_308574cuda3std3__45__cpo3endE,(_ZN40_INTERNAL_8737b8b4_4_k_cu_c2e5b589_308574cuda3std3__419piecewise_constructE - _ZN40_INTERNAL_8737b8b4_4_k_cu_c2e5b589_308574cuda3std3__45__cpo3endE)
_ZN40_INTERNAL_8737b8b4_4_k_cu_c2e5b589_308574cuda3std3__45__cpo3endE:
	.zero		1
	.type		_ZN40_INTERNAL_8737b8b4_4_k_cu_c2e5b589_308574cuda3std3__419piecewise_constructE,@object
	.size		_ZN40_INTERNAL_8737b8b4_4_k_cu_c2e5b589_308574cuda3std3__419piecewise_constructE,(_ZN40_INTERNAL_8737b8b4_4_k_cu_c2e5b589_308574cuda3std3__45__cpo4cendE - _ZN40_INTERNAL_8737b8b4_4_k_cu_c2e5b589_308574cuda3std3__419piecewise_constructE)
_ZN40_INTERNAL_8737b8b4_4_k_cu_c2e5b589_308574cuda3std3__419piecewise_constructE:
	.zero		1
	.type		_ZN40_INTERNAL_8737b8b4_4_k_cu_c2e5b589_308574cuda3std3__45__cpo4cendE,@object
	.size		_ZN40_INTERNAL_8737b8b4_4_k_cu_c2e5b589_308574cuda3std3__45__cpo4cendE,(_ZN40_INTERNAL_8737b8b4_4_k_cu_c2e5b589_308574cuda3std6ranges3__45__cpo4swapE - _ZN40_INTERNAL_8737b8b4_4_k_cu_c2e5b589_308574cuda3std3__45__cpo4cendE)
_ZN40_INTERNAL_8737b8b4_4_k_cu_c2e5b589_308574cuda3std3__45__cpo4cendE:
	.zero		1
	.type		_ZN40_INTERNAL_8737b8b4_4_k_cu_c2e5b589_308574cuda3std6ranges3__45__cpo4swapE,@object
	.size		_ZN40_INTERNAL_8737b8b4_4_k_cu_c2e5b589_308574cuda3std6ranges3__45__cpo4swapE,(.L_11 - _ZN40_INTERNAL_8737b8b4_4_k_cu_c2e5b589_308574cuda3std6ranges3__45__cpo4swapE)
_ZN40_INTERNAL_8737b8b4_4_k_cu_c2e5b589_308574cuda3std6ranges3__45__cpo4swapE:
	.zero		1
.L_11:


//--------------------- .nv.constant0._ZN7cutlass13device_kernelINS_4gemm6kernel13GemmUniversalIN4cute5tupleIJiiiiEEENS1_10collective13CollectiveMmaINS1_35MainloopSm100TmaUmmaWarpSpecializedILi7ELi2ELi2ENS5_IJNS4_1CILi1EEENSA_ILi2EEESB_EEEEENS5_IJNSA_ILi128EEENSA_ILi256EEENSA_ILi64EEEEEENS_12float_e4m3_tENS5_IJlSB_lEEESJ_SK_NS4_8TiledMMAINS4_8MMA_AtomIJNS4_10MMA_TraitsINS4_19SM100_MMA_F8F6F4_SSEJSJ_SJ_fSF_SG_NS4_17integral_constantINS4_4UMMA5MajorELSR_0EEESS_NSP_INSQ_7ScaleInELST_0EEESU_EEEEEENS4_6LayoutINS5_IJSB_SB_SB_EEENS5_IJNSA_ILi0EEESZ_SZ_EEEEENS5_IJNS4_10UnderscoreES12_S12_EEEEENS4_23SM90_TMA_LOAD_MULTICASTENS4_14ComposedLayoutINS4_7SwizzleILi2ELi4ELi3EEENS4_18smem_ptr_flag_bitsILi8EEENSX_INS5_IJNSA_ILi8EEESH_EEENS5_IJSH_SB_EEEEEEEvNS4_8identityENS4_13SM90_TMA_LOADES1F_vS1G_EENS_8epilogue10collective18CollectiveEpilogueINS1J_23Sm100TmaWarpSpecializedILi4ELi2ELi64ELb0ELb0EEEJSI_NS5_IJNSX_ISF_SB_EENSX_ISH_SB_EEEEESJ_SK_SJ_SK_NS1J_6fusion15FusionCallbacksIS1N_NS1R_17LinearCombinationISJ_fSJ_fLNS_15FloatRoundStyleE2EEESI_S1Q_JEEENS4_5SM1004TMEM4LOAD26SM100_TMEM_LOAD_32dp32b64xES1H_S1F_NS4_39AutoVectorizingCopyWithAssumedAlignmentILi128EEENS4_14SM90_TMA_STOREES1F_S22_S22_EEEvvEEEEvNT_6ParamsE --------------------------
	.section	.nv.constant0._ZN7cutlass13device_kernelINS_4gemm6kernel13GemmUniversalIN4cute5tupleIJiiiiEEENS1_10collective13CollectiveMmaINS1_35MainloopSm100TmaUmmaWarpSpecializedILi7ELi2ELi2ENS5_IJNS4_1CILi1EEENSA_ILi2EEESB_EEEEENS5_IJNSA_ILi128EEENSA_ILi256EEENSA_ILi64EEEEEENS_12float_e4m3_tENS5_IJlSB_lEEESJ_SK_NS4_8TiledMMAINS4_8MMA_AtomIJNS4_10MMA_TraitsINS4_19SM100_MMA_F8F6F4_SSEJSJ_SJ_fSF_SG_NS4_17integral_constantINS4_4UMMA5MajorELSR_0EEESS_NSP_INSQ_7ScaleInELST_0EEESU_EEEEEENS4_6LayoutINS5_IJSB_SB_SB_EEENS5_IJNSA_ILi0EEESZ_SZ_EEEEENS5_IJNS4_10UnderscoreES12_S12_EEEEENS4_23SM90_TMA_LOAD_MULTICASTENS4_14ComposedLayoutINS4_7SwizzleILi2ELi4ELi3EEENS4_18smem_ptr_flag_bitsILi8EEENSX_INS5_IJNSA_ILi8EEESH_EEENS5_IJSH_SB_EEEEEEEvNS4_8identityENS4_13SM90_TMA_LOADES1F_vS1G_EENS_8epilogue10collective18CollectiveEpilogueINS1J_23Sm100TmaWarpSpecializedILi4ELi2ELi64ELb0ELb0EEEJSI_NS5_IJNSX_ISF_SB_EENSX_ISH_SB_EEEEESJ_SK_SJ_SK_NS1J_6fusion15FusionCallbacksIS1N_NS1R_17LinearCombinationISJ_fSJ_fLNS_15FloatRoundStyleE2EEESI_S1Q_JEEENS4_5SM1004TMEM4LOAD26SM100_TMEM_LOAD_32dp32b64xES1H_S1F_NS4_39AutoVectorizingCopyWithAssumedAlignmentILi128EEENS4_14SM90_TMA_STOREES1F_S22_S22_EEEvvEEEEvNT_6ParamsE,"a",@progbits
	.sectionflags	@""
	.align	4
.nv.constant0._ZN7cutlass13device_kernelINS_4gemm6kernel13GemmUniversalIN4cute5tupleIJiiiiEEENS1_10collective13CollectiveMmaINS1_35MainloopSm100TmaUmmaWarpSpecializedILi7ELi2ELi2ENS5_IJNS4_1CILi1EEENSA_ILi2EEESB_EEEEENS5_IJNSA_ILi128EEENSA_ILi256EEENSA_ILi64EEEEEENS_12float_e4m3_tENS5_IJlSB_lEEESJ_SK_NS4_8TiledMMAINS4_8MMA_AtomIJNS4_10MMA_TraitsINS4_19SM100_MMA_F8F6F4_SSEJSJ_SJ_fSF_SG_NS4_17integral_constantINS4_4UMMA5MajorELSR_0EEESS_NSP_INSQ_7ScaleInELST_0EEESU_EEEEEENS4_6LayoutINS5_IJSB_SB_SB_EEENS5_IJNSA_ILi0EEESZ_SZ_EEEEENS5_IJNS4_10UnderscoreES12_S12_EEEEENS4_23SM90_TMA_LOAD_MULTICASTENS4_14ComposedLayoutINS4_7SwizzleILi2ELi4ELi3EEENS4_18smem_ptr_flag_bitsILi8EEENSX_INS5_IJNSA_ILi8EEESH_EEENS5_IJSH_SB_EEEEEEEvNS4_8identityENS4_13SM90_TMA_LOADES1F_vS1G_EENS_8epilogue10collective18CollectiveEpilogueINS1J_23Sm100TmaWarpSpecializedILi4ELi2ELi64ELb0ELb0EEEJSI_NS5_IJNSX_ISF_SB_EENSX_ISH_SB_EEEEESJ_SK_SJ_SK_NS1J_6fusion15FusionCallbacksIS1N_NS1R_17LinearCombinationISJ_fSJ_fLNS_15FloatRoundStyleE2EEESI_S1Q_JEEENS4_5SM1004TMEM4LOAD26SM100_TMEM_LOAD_32dp32b64xES1H_S1F_NS4_39AutoVectorizingCopyWithAssumedAlignmentILi128EEENS4_14SM90_TMA_STOREES1F_S22_S22_EEEvvEEEEvNT_6ParamsE:
	.zero		2944


//--------------------- SYMBOLS --------------------------

	.type		.nv.reservedSmem.offset0,@object
	.size		.nv.reservedSmem.offset0,0x4
	.type		.nv.reservedSmem.cap,@object
	.size		.nv.reservedSmem.cap,0x4
	.type		__assertfail,@function
